//
// Generated by NVIDIA NVVM Compiler
//
// Compiler Build ID: CL-36424714
// Cuda compilation tools, release 13.0, V13.0.88
// Based on NVVM 20.0.0
//

.version 9.0
.target sm_100
.address_size 64

	// .globl	_Z7randgenPdii
.global .align 4 .b8 precalc_xorwow_matrix[102400];
.global .align 4 .b8 precalc_xorwow_offset_matrix[102400];
.global .align 4 .b8 mrg32k3aM1[2304];
.global .align 4 .b8 mrg32k3aM2[2304];
.global .align 4 .b8 mrg32k3aM1SubSeq[2016];
.global .align 4 .b8 mrg32k3aM2SubSeq[2016];
.global .align 4 .b8 mrg32k3aM1Seq[2304];
.global .align 4 .b8 mrg32k3aM2Seq[2304];
.const .align 8 .b8 __cr_lgamma_table[72];

.visible .entry _Z7randgenPdii(
	.param .u64 .ptr .align 1 _Z7randgenPdii_param_0,
	.param .u32 _Z7randgenPdii_param_1,
	.param .u32 _Z7randgenPdii_param_2
)
{
	.local .align 8 .b8 	__local_depot0[48];
	.reg .b64 	%SP;
	.reg .b64 	%SPL;
	.reg .pred 	%p<71>;
	.reg .b32 	%r<1346>;
	.reg .b32 	%f<15>;
	.reg .b64 	%rd<27>;
	.reg .b64 	%fd<29>;

	mov.u64 	%SPL, __local_depot0;
	ld.param.u64 	%rd10, [_Z7randgenPdii_param_0];
	ld.param.u32 	%r592, [_Z7randgenPdii_param_1];
	ld.param.u32 	%r593, [_Z7randgenPdii_param_2];
	add.u64 	%rd1, %SPL, 0;
	mov.u32 	%r599, %ctaid.x;
	mov.u32 	%r600, %ntid.x;
	mov.u32 	%r601, %tid.x;
	mad.lo.s32 	%r602, %r599, %r600, %r601;
	cvt.s64.s32 	%rd2, %r602;
	mov.b32 	%r1047, -1818688941;
	mov.b32 	%r603, 1714688342;
	st.local.v2.u32 	[%rd1], {%r603, %r1047};
	mov.b32 	%r1045, -123459836;
	mov.b32 	%r1046, -1717083941;
	st.local.v2.u32 	[%rd1+8], {%r1046, %r1045};
	mov.b32 	%r1043, -1936362409;
	mov.b32 	%r1044, -589760388;
	st.local.v2.u32 	[%rd1+16], {%r1044, %r1043};
	setp.eq.s32 	%p1, %r602, 0;
	@%p1 bra 	$L__BB0_115;
	mov.b32 	%r1030, 0;
	mov.b32 	%r1047, -1818688941;
	mov.b32 	%r1046, -1717083941;
	mov.b32 	%r1045, -123459836;
	mov.b32 	%r1044, -589760388;
	mov.b32 	%r1043, -1936362409;
	mov.u64 	%rd26, %rd2;
$L__BB0_2:
	mov.u64 	%rd3, %rd26;
	and.b64  	%rd4, %rd3, 3;
	setp.eq.s64 	%p2, %rd4, 0;
	@%p2 bra 	$L__BB0_114;
	mul.wide.u32 	%rd12, %r1030, 3200;
	mov.u64 	%rd13, precalc_xorwow_matrix;
	add.s64 	%rd5, %rd13, %rd12;
	mov.b32 	%r1043, 0;
	mov.u32 	%r1044, %r1043;
	mov.u32 	%r1045, %r1043;
	mov.u32 	%r1046, %r1043;
	mov.u32 	%r1047, %r1043;
	mov.u32 	%r1036, %r1043;
$L__BB0_4:
	mul.wide.u32 	%rd14, %r1036, 4;
	add.s64 	%rd15, %rd1, %rd14;
	ld.local.u32 	%r13, [%rd15+4];
	shl.b32 	%r14, %r1036, 5;
	mov.b32 	%r1042, 0;
$L__BB0_5:
	.pragma "nounroll";
	shr.u32 	%r612, %r13, %r1042;
	and.b32  	%r613, %r612, 1;
	setp.eq.b32 	%p3, %r613, 1;
	not.pred 	%p4, %p3;
	add.s32 	%r614, %r14, %r1042;
	mul.lo.s32 	%r615, %r614, 5;
	mul.wide.u32 	%rd16, %r615, 4;
	add.s64 	%rd6, %rd5, %rd16;
	@%p4 bra 	$L__BB0_7;
	ld.global.u32 	%r616, [%rd6];
	xor.b32  	%r1047, %r1047, %r616;
	ld.global.u32 	%r617, [%rd6+4];
	xor.b32  	%r1046, %r1046, %r617;
	ld.global.u32 	%r618, [%rd6+8];
	xor.b32  	%r1045, %r1045, %r618;
	ld.global.u32 	%r619, [%rd6+12];
	xor.b32  	%r1044, %r1044, %r619;
	ld.global.u32 	%r620, [%rd6+16];
	xor.b32  	%r1043, %r1043, %r620;
$L__BB0_7:
	and.b32  	%r622, %r612, 2;
	setp.eq.s32 	%p5, %r622, 0;
	@%p5 bra 	$L__BB0_9;
	ld.global.u32 	%r623, [%rd6+20];
	xor.b32  	%r1047, %r1047, %r623;
	ld.global.u32 	%r624, [%rd6+24];
	xor.b32  	%r1046, %r1046, %r624;
	ld.global.u32 	%r625, [%rd6+28];
	xor.b32  	%r1045, %r1045, %r625;
	ld.global.u32 	%r626, [%rd6+32];
	xor.b32  	%r1044, %r1044, %r626;
	ld.global.u32 	%r627, [%rd6+36];
	xor.b32  	%r1043, %r1043, %r627;
$L__BB0_9:
	and.b32  	%r629, %r612, 4;
	setp.eq.s32 	%p6, %r629, 0;
	@%p6 bra 	$L__BB0_11;
	ld.global.u32 	%r630, [%rd6+40];
	xor.b32  	%r1047, %r1047, %r630;
	ld.global.u32 	%r631, [%rd6+44];
	xor.b32  	%r1046, %r1046, %r631;
	ld.global.u32 	%r632, [%rd6+48];
	xor.b32  	%r1045, %r1045, %r632;
	ld.global.u32 	%r633, [%rd6+52];
	xor.b32  	%r1044, %r1044, %r633;
	ld.global.u32 	%r634, [%rd6+56];
	xor.b32  	%r1043, %r1043, %r634;
$L__BB0_11:
	and.b32  	%r636, %r612, 8;
	setp.eq.s32 	%p7, %r636, 0;
	@%p7 bra 	$L__BB0_13;
	ld.global.u32 	%r637, [%rd6+60];
	xor.b32  	%r1047, %r1047, %r637;
	ld.global.u32 	%r638, [%rd6+64];
	xor.b32  	%r1046, %r1046, %r638;
	ld.global.u32 	%r639, [%rd6+68];
	xor.b32  	%r1045, %r1045, %r639;
	ld.global.u32 	%r640, [%rd6+72];
	xor.b32  	%r1044, %r1044, %r640;
	ld.global.u32 	%r641, [%rd6+76];
	xor.b32  	%r1043, %r1043, %r641;
$L__BB0_13:
	and.b32  	%r643, %r612, 16;
	setp.eq.s32 	%p8, %r643, 0;
	@%p8 bra 	$L__BB0_15;
	ld.global.u32 	%r644, [%rd6+80];
	xor.b32  	%r1047, %r1047, %r644;
	ld.global.u32 	%r645, [%rd6+84];
	xor.b32  	%r1046, %r1046, %r645;
	ld.global.u32 	%r646, [%rd6+88];
	xor.b32  	%r1045, %r1045, %r646;
	ld.global.u32 	%r647, [%rd6+92];
	xor.b32  	%r1044, %r1044, %r647;
	ld.global.u32 	%r648, [%rd6+96];
	xor.b32  	%r1043, %r1043, %r648;
$L__BB0_15:
	and.b32  	%r650, %r612, 32;
	setp.eq.s32 	%p9, %r650, 0;
	@%p9 bra 	$L__BB0_17;
	ld.global.u32 	%r651, [%rd6+100];
	xor.b32  	%r1047, %r1047, %r651;
	ld.global.u32 	%r652, [%rd6+104];
	xor.b32  	%r1046, %r1046, %r652;
	ld.global.u32 	%r653, [%rd6+108];
	xor.b32  	%r1045, %r1045, %r653;
	ld.global.u32 	%r654, [%rd6+112];
	xor.b32  	%r1044, %r1044, %r654;
	ld.global.u32 	%r655, [%rd6+116];
	xor.b32  	%r1043, %r1043, %r655;
$L__BB0_17:
	and.b32  	%r657, %r612, 64;
	setp.eq.s32 	%p10, %r657, 0;
	@%p10 bra 	$L__BB0_19;
	ld.global.u32 	%r658, [%rd6+120];
	xor.b32  	%r1047, %r1047, %r658;
	ld.global.u32 	%r659, [%rd6+124];
	xor.b32  	%r1046, %r1046, %r659;
	ld.global.u32 	%r660, [%rd6+128];
	xor.b32  	%r1045, %r1045, %r660;
	ld.global.u32 	%r661, [%rd6+132];
	xor.b32  	%r1044, %r1044, %r661;
	ld.global.u32 	%r662, [%rd6+136];
	xor.b32  	%r1043, %r1043, %r662;
$L__BB0_19:
	and.b32  	%r664, %r612, 128;
	setp.eq.s32 	%p11, %r664, 0;
	@%p11 bra 	$L__BB0_21;
	ld.global.u32 	%r665, [%rd6+140];
	xor.b32  	%r1047, %r1047, %r665;
	ld.global.u32 	%r666, [%rd6+144];
	xor.b32  	%r1046, %r1046, %r666;
	ld.global.u32 	%r667, [%rd6+148];
	xor.b32  	%r1045, %r1045, %r667;
	ld.global.u32 	%r668, [%rd6+152];
	xor.b32  	%r1044, %r1044, %r668;
	ld.global.u32 	%r669, [%rd6+156];
	xor.b32  	%r1043, %r1043, %r669;
$L__BB0_21:
	and.b32  	%r671, %r612, 256;
	setp.eq.s32 	%p12, %r671, 0;
	@%p12 bra 	$L__BB0_23;
	ld.global.u32 	%r672, [%rd6+160];
	xor.b32  	%r1047, %r1047, %r672;
	ld.global.u32 	%r673, [%rd6+164];
	xor.b32  	%r1046, %r1046, %r673;
	ld.global.u32 	%r674, [%rd6+168];
	xor.b32  	%r1045, %r1045, %r674;
	ld.global.u32 	%r675, [%rd6+172];
	xor.b32  	%r1044, %r1044, %r675;
	ld.global.u32 	%r676, [%rd6+176];
	xor.b32  	%r1043, %r1043, %r676;
$L__BB0_23:
	and.b32  	%r678, %r612, 512;
	setp.eq.s32 	%p13, %r678, 0;
	@%p13 bra 	$L__BB0_25;
	ld.global.u32 	%r679, [%rd6+180];
	xor.b32  	%r1047, %r1047, %r679;
	ld.global.u32 	%r680, [%rd6+184];
	xor.b32  	%r1046, %r1046, %r680;
	ld.global.u32 	%r681, [%rd6+188];
	xor.b32  	%r1045, %r1045, %r681;
	ld.global.u32 	%r682, [%rd6+192];
	xor.b32  	%r1044, %r1044, %r682;
	ld.global.u32 	%r683, [%rd6+196];
	xor.b32  	%r1043, %r1043, %r683;
$L__BB0_25:
	and.b32  	%r685, %r612, 1024;
	setp.eq.s32 	%p14, %r685, 0;
	@%p14 bra 	$L__BB0_27;
	ld.global.u32 	%r686, [%rd6+200];
	xor.b32  	%r1047, %r1047, %r686;
	ld.global.u32 	%r687, [%rd6+204];
	xor.b32  	%r1046, %r1046, %r687;
	ld.global.u32 	%r688, [%rd6+208];
	xor.b32  	%r1045, %r1045, %r688;
	ld.global.u32 	%r689, [%rd6+212];
	xor.b32  	%r1044, %r1044, %r689;
	ld.global.u32 	%r690, [%rd6+216];
	xor.b32  	%r1043, %r1043, %r690;
$L__BB0_27:
	and.b32  	%r692, %r612, 2048;
	setp.eq.s32 	%p15, %r692, 0;
	@%p15 bra 	$L__BB0_29;
	ld.global.u32 	%r693, [%rd6+220];
	xor.b32  	%r1047, %r1047, %r693;
	ld.global.u32 	%r694, [%rd6+224];
	xor.b32  	%r1046, %r1046, %r694;
	ld.global.u32 	%r695, [%rd6+228];
	xor.b32  	%r1045, %r1045, %r695;
	ld.global.u32 	%r696, [%rd6+232];
	xor.b32  	%r1044, %r1044, %r696;
	ld.global.u32 	%r697, [%rd6+236];
	xor.b32  	%r1043, %r1043, %r697;
$L__BB0_29:
	and.b32  	%r699, %r612, 4096;
	setp.eq.s32 	%p16, %r699, 0;
	@%p16 bra 	$L__BB0_31;
	ld.global.u32 	%r700, [%rd6+240];
	xor.b32  	%r1047, %r1047, %r700;
	ld.global.u32 	%r701, [%rd6+244];
	xor.b32  	%r1046, %r1046, %r701;
	ld.global.u32 	%r702, [%rd6+248];
	xor.b32  	%r1045, %r1045, %r702;
	ld.global.u32 	%r703, [%rd6+252];
	xor.b32  	%r1044, %r1044, %r703;
	ld.global.u32 	%r704, [%rd6+256];
	xor.b32  	%r1043, %r1043, %r704;
$L__BB0_31:
	and.b32  	%r706, %r612, 8192;
	setp.eq.s32 	%p17, %r706, 0;
	@%p17 bra 	$L__BB0_33;
	ld.global.u32 	%r707, [%rd6+260];
	xor.b32  	%r1047, %r1047, %r707;
	ld.global.u32 	%r708, [%rd6+264];
	xor.b32  	%r1046, %r1046, %r708;
	ld.global.u32 	%r709, [%rd6+268];
	xor.b32  	%r1045, %r1045, %r709;
	ld.global.u32 	%r710, [%rd6+272];
	xor.b32  	%r1044, %r1044, %r710;
	ld.global.u32 	%r711, [%rd6+276];
	xor.b32  	%r1043, %r1043, %r711;
$L__BB0_33:
	and.b32  	%r713, %r612, 16384;
	setp.eq.s32 	%p18, %r713, 0;
	@%p18 bra 	$L__BB0_35;
	ld.global.u32 	%r714, [%rd6+280];
	xor.b32  	%r1047, %r1047, %r714;
	ld.global.u32 	%r715, [%rd6+284];
	xor.b32  	%r1046, %r1046, %r715;
	ld.global.u32 	%r716, [%rd6+288];
	xor.b32  	%r1045, %r1045, %r716;
	ld.global.u32 	%r717, [%rd6+292];
	xor.b32  	%r1044, %r1044, %r717;
	ld.global.u32 	%r718, [%rd6+296];
	xor.b32  	%r1043, %r1043, %r718;
$L__BB0_35:
	and.b32  	%r720, %r612, 32768;
	setp.eq.s32 	%p19, %r720, 0;
	@%p19 bra 	$L__BB0_37;
	ld.global.u32 	%r721, [%rd6+300];
	xor.b32  	%r1047, %r1047, %r721;
	ld.global.u32 	%r722, [%rd6+304];
	xor.b32  	%r1046, %r1046, %r722;
	ld.global.u32 	%r723, [%rd6+308];
	xor.b32  	%r1045, %r1045, %r723;
	ld.global.u32 	%r724, [%rd6+312];
	xor.b32  	%r1044, %r1044, %r724;
	ld.global.u32 	%r725, [%rd6+316];
	xor.b32  	%r1043, %r1043, %r725;
$L__BB0_37:
	add.s32 	%r1042, %r1042, 16;
	setp.ne.s32 	%p20, %r1042, 32;
	@%p20 bra 	$L__BB0_5;
	mad.lo.s32 	%r726, %r1036, -31, %r14;
	add.s32 	%r1036, %r726, 1;
	setp.ne.s32 	%p21, %r1036, 5;
	@%p21 bra 	$L__BB0_4;
	st.local.u32 	[%rd1+4], %r1047;
	st.local.v2.u32 	[%rd1+8], {%r1046, %r1045};
	st.local.v2.u32 	[%rd1+16], {%r1044, %r1043};
	setp.eq.s64 	%p22, %rd4, 1;
	@%p22 bra 	$L__BB0_114;
	mov.b32 	%r1043, 0;
	mov.u32 	%r1044, %r1043;
	mov.u32 	%r1045, %r1043;
	mov.u32 	%r1046, %r1043;
	mov.u32 	%r1047, %r1043;
	mov.u32 	%r1128, %r1043;
$L__BB0_41:
	mul.wide.u32 	%rd17, %r1128, 4;
	add.s64 	%rd18, %rd1, %rd17;
	ld.local.u32 	%r189, [%rd18+4];
	shl.b32 	%r190, %r1128, 5;
	mov.b32 	%r1134, 0;
$L__BB0_42:
	.pragma "nounroll";
	shr.u32 	%r729, %r189, %r1134;
	and.b32  	%r730, %r729, 1;
	setp.eq.b32 	%p23, %r730, 1;
	not.pred 	%p24, %p23;
	add.s32 	%r731, %r190, %r1134;
	mul.lo.s32 	%r732, %r731, 5;
	mul.wide.u32 	%rd19, %r732, 4;
	add.s64 	%rd7, %rd5, %rd19;
	@%p24 bra 	$L__BB0_44;
	ld.global.u32 	%r733, [%rd7];
	xor.b32  	%r1047, %r1047, %r733;
	ld.global.u32 	%r734, [%rd7+4];
	xor.b32  	%r1046, %r1046, %r734;
	ld.global.u32 	%r735, [%rd7+8];
	xor.b32  	%r1045, %r1045, %r735;
	ld.global.u32 	%r736, [%rd7+12];
	xor.b32  	%r1044, %r1044, %r736;
	ld.global.u32 	%r737, [%rd7+16];
	xor.b32  	%r1043, %r1043, %r737;
$L__BB0_44:
	and.b32  	%r739, %r729, 2;
	setp.eq.s32 	%p25, %r739, 0;
	@%p25 bra 	$L__BB0_46;
	ld.global.u32 	%r740, [%rd7+20];
	xor.b32  	%r1047, %r1047, %r740;
	ld.global.u32 	%r741, [%rd7+24];
	xor.b32  	%r1046, %r1046, %r741;
	ld.global.u32 	%r742, [%rd7+28];
	xor.b32  	%r1045, %r1045, %r742;
	ld.global.u32 	%r743, [%rd7+32];
	xor.b32  	%r1044, %r1044, %r743;
	ld.global.u32 	%r744, [%rd7+36];
	xor.b32  	%r1043, %r1043, %r744;
$L__BB0_46:
	and.b32  	%r746, %r729, 4;
	setp.eq.s32 	%p26, %r746, 0;
	@%p26 bra 	$L__BB0_48;
	ld.global.u32 	%r747, [%rd7+40];
	xor.b32  	%r1047, %r1047, %r747;
	ld.global.u32 	%r748, [%rd7+44];
	xor.b32  	%r1046, %r1046, %r748;
	ld.global.u32 	%r749, [%rd7+48];
	xor.b32  	%r1045, %r1045, %r749;
	ld.global.u32 	%r750, [%rd7+52];
	xor.b32  	%r1044, %r1044, %r750;
	ld.global.u32 	%r751, [%rd7+56];
	xor.b32  	%r1043, %r1043, %r751;
$L__BB0_48:
	and.b32  	%r753, %r729, 8;
	setp.eq.s32 	%p27, %r753, 0;
	@%p27 bra 	$L__BB0_50;
	ld.global.u32 	%r754, [%rd7+60];
	xor.b32  	%r1047, %r1047, %r754;
	ld.global.u32 	%r755, [%rd7+64];
	xor.b32  	%r1046, %r1046, %r755;
	ld.global.u32 	%r756, [%rd7+68];
	xor.b32  	%r1045, %r1045, %r756;
	ld.global.u32 	%r757, [%rd7+72];
	xor.b32  	%r1044, %r1044, %r757;
	ld.global.u32 	%r758, [%rd7+76];
	xor.b32  	%r1043, %r1043, %r758;
$L__BB0_50:
	and.b32  	%r760, %r729, 16;
	setp.eq.s32 	%p28, %r760, 0;
	@%p28 bra 	$L__BB0_52;
	ld.global.u32 	%r761, [%rd7+80];
	xor.b32  	%r1047, %r1047, %r761;
	ld.global.u32 	%r762, [%rd7+84];
	xor.b32  	%r1046, %r1046, %r762;
	ld.global.u32 	%r763, [%rd7+88];
	xor.b32  	%r1045, %r1045, %r763;
	ld.global.u32 	%r764, [%rd7+92];
	xor.b32  	%r1044, %r1044, %r764;
	ld.global.u32 	%r765, [%rd7+96];
	xor.b32  	%r1043, %r1043, %r765;
$L__BB0_52:
	and.b32  	%r767, %r729, 32;
	setp.eq.s32 	%p29, %r767, 0;
	@%p29 bra 	$L__BB0_54;
	ld.global.u32 	%r768, [%rd7+100];
	xor.b32  	%r1047, %r1047, %r768;
	ld.global.u32 	%r769, [%rd7+104];
	xor.b32  	%r1046, %r1046, %r769;
	ld.global.u32 	%r770, [%rd7+108];
	xor.b32  	%r1045, %r1045, %r770;
	ld.global.u32 	%r771, [%rd7+112];
	xor.b32  	%r1044, %r1044, %r771;
	ld.global.u32 	%r772, [%rd7+116];
	xor.b32  	%r1043, %r1043, %r772;
$L__BB0_54:
	and.b32  	%r774, %r729, 64;
	setp.eq.s32 	%p30, %r774, 0;
	@%p30 bra 	$L__BB0_56;
	ld.global.u32 	%r775, [%rd7+120];
	xor.b32  	%r1047, %r1047, %r775;
	ld.global.u32 	%r776, [%rd7+124];
	xor.b32  	%r1046, %r1046, %r776;
	ld.global.u32 	%r777, [%rd7+128];
	xor.b32  	%r1045, %r1045, %r777;
	ld.global.u32 	%r778, [%rd7+132];
	xor.b32  	%r1044, %r1044, %r778;
	ld.global.u32 	%r779, [%rd7+136];
	xor.b32  	%r1043, %r1043, %r779;
$L__BB0_56:
	and.b32  	%r781, %r729, 128;
	setp.eq.s32 	%p31, %r781, 0;
	@%p31 bra 	$L__BB0_58;
	ld.global.u32 	%r782, [%rd7+140];
	xor.b32  	%r1047, %r1047, %r782;
	ld.global.u32 	%r783, [%rd7+144];
	xor.b32  	%r1046, %r1046, %r783;
	ld.global.u32 	%r784, [%rd7+148];
	xor.b32  	%r1045, %r1045, %r784;
	ld.global.u32 	%r785, [%rd7+152];
	xor.b32  	%r1044, %r1044, %r785;
	ld.global.u32 	%r786, [%rd7+156];
	xor.b32  	%r1043, %r1043, %r786;
$L__BB0_58:
	and.b32  	%r788, %r729, 256;
	setp.eq.s32 	%p32, %r788, 0;
	@%p32 bra 	$L__BB0_60;
	ld.global.u32 	%r789, [%rd7+160];
	xor.b32  	%r1047, %r1047, %r789;
	ld.global.u32 	%r790, [%rd7+164];
	xor.b32  	%r1046, %r1046, %r790;
	ld.global.u32 	%r791, [%rd7+168];
	xor.b32  	%r1045, %r1045, %r791;
	ld.global.u32 	%r792, [%rd7+172];
	xor.b32  	%r1044, %r1044, %r792;
	ld.global.u32 	%r793, [%rd7+176];
	xor.b32  	%r1043, %r1043, %r793;
$L__BB0_60:
	and.b32  	%r795, %r729, 512;
	setp.eq.s32 	%p33, %r795, 0;
	@%p33 bra 	$L__BB0_62;
	ld.global.u32 	%r796, [%rd7+180];
	xor.b32  	%r1047, %r1047, %r796;
	ld.global.u32 	%r797, [%rd7+184];
	xor.b32  	%r1046, %r1046, %r797;
	ld.global.u32 	%r798, [%rd7+188];
	xor.b32  	%r1045, %r1045, %r798;
	ld.global.u32 	%r799, [%rd7+192];
	xor.b32  	%r1044, %r1044, %r799;
	ld.global.u32 	%r800, [%rd7+196];
	xor.b32  	%r1043, %r1043, %r800;
$L__BB0_62:
	and.b32  	%r802, %r729, 1024;
	setp.eq.s32 	%p34, %r802, 0;
	@%p34 bra 	$L__BB0_64;
	ld.global.u32 	%r803, [%rd7+200];
	xor.b32  	%r1047, %r1047, %r803;
	ld.global.u32 	%r804, [%rd7+204];
	xor.b32  	%r1046, %r1046, %r804;
	ld.global.u32 	%r805, [%rd7+208];
	xor.b32  	%r1045, %r1045, %r805;
	ld.global.u32 	%r806, [%rd7+212];
	xor.b32  	%r1044, %r1044, %r806;
	ld.global.u32 	%r807, [%rd7+216];
	xor.b32  	%r1043, %r1043, %r807;
$L__BB0_64:
	and.b32  	%r809, %r729, 2048;
	setp.eq.s32 	%p35, %r809, 0;
	@%p35 bra 	$L__BB0_66;
	ld.global.u32 	%r810, [%rd7+220];
	xor.b32  	%r1047, %r1047, %r810;
	ld.global.u32 	%r811, [%rd7+224];
	xor.b32  	%r1046, %r1046, %r811;
	ld.global.u32 	%r812, [%rd7+228];
	xor.b32  	%r1045, %r1045, %r812;
	ld.global.u32 	%r813, [%rd7+232];
	xor.b32  	%r1044, %r1044, %r813;
	ld.global.u32 	%r814, [%rd7+236];
	xor.b32  	%r1043, %r1043, %r814;
$L__BB0_66:
	and.b32  	%r816, %r729, 4096;
	setp.eq.s32 	%p36, %r816, 0;
	@%p36 bra 	$L__BB0_68;
	ld.global.u32 	%r817, [%rd7+240];
	xor.b32  	%r1047, %r1047, %r817;
	ld.global.u32 	%r818, [%rd7+244];
	xor.b32  	%r1046, %r1046, %r818;
	ld.global.u32 	%r819, [%rd7+248];
	xor.b32  	%r1045, %r1045, %r819;
	ld.global.u32 	%r820, [%rd7+252];
	xor.b32  	%r1044, %r1044, %r820;
	ld.global.u32 	%r821, [%rd7+256];
	xor.b32  	%r1043, %r1043, %r821;
$L__BB0_68:
	and.b32  	%r823, %r729, 8192;
	setp.eq.s32 	%p37, %r823, 0;
	@%p37 bra 	$L__BB0_70;
	ld.global.u32 	%r824, [%rd7+260];
	xor.b32  	%r1047, %r1047, %r824;
	ld.global.u32 	%r825, [%rd7+264];
	xor.b32  	%r1046, %r1046, %r825;
	ld.global.u32 	%r826, [%rd7+268];
	xor.b32  	%r1045, %r1045, %r826;
	ld.global.u32 	%r827, [%rd7+272];
	xor.b32  	%r1044, %r1044, %r827;
	ld.global.u32 	%r828, [%rd7+276];
	xor.b32  	%r1043, %r1043, %r828;
$L__BB0_70:
	and.b32  	%r830, %r729, 16384;
	setp.eq.s32 	%p38, %r830, 0;
	@%p38 bra 	$L__BB0_72;
	ld.global.u32 	%r831, [%rd7+280];
	xor.b32  	%r1047, %r1047, %r831;
	ld.global.u32 	%r832, [%rd7+284];
	xor.b32  	%r1046, %r1046, %r832;
	ld.global.u32 	%r833, [%rd7+288];
	xor.b32  	%r1045, %r1045, %r833;
	ld.global.u32 	%r834, [%rd7+292];
	xor.b32  	%r1044, %r1044, %r834;
	ld.global.u32 	%r835, [%rd7+296];
	xor.b32  	%r1043, %r1043, %r835;
$L__BB0_72:
	and.b32  	%r837, %r729, 32768;
	setp.eq.s32 	%p39, %r837, 0;
	@%p39 bra 	$L__BB0_74;
	ld.global.u32 	%r838, [%rd7+300];
	xor.b32  	%r1047, %r1047, %r838;
	ld.global.u32 	%r839, [%rd7+304];
	xor.b32  	%r1046, %r1046, %r839;
	ld.global.u32 	%r840, [%rd7+308];
	xor.b32  	%r1045, %r1045, %r840;
	ld.global.u32 	%r841, [%rd7+312];
	xor.b32  	%r1044, %r1044, %r841;
	ld.global.u32 	%r842, [%rd7+316];
	xor.b32  	%r1043, %r1043, %r842;
$L__BB0_74:
	add.s32 	%r1134, %r1134, 16;
	setp.ne.s32 	%p40, %r1134, 32;
	@%p40 bra 	$L__BB0_42;
	mad.lo.s32 	%r843, %r1128, -31, %r190;
	add.s32 	%r1128, %r843, 1;
	setp.ne.s32 	%p41, %r1128, 5;
	@%p41 bra 	$L__BB0_41;
	st.local.u32 	[%rd1+4], %r1047;
	st.local.v2.u32 	[%rd1+8], {%r1046, %r1045};
	st.local.v2.u32 	[%rd1+16], {%r1044, %r1043};
	setp.ne.s64 	%p42, %rd4, 3;
	@%p42 bra 	$L__BB0_114;
	mov.b32 	%r1043, 0;
	mov.u32 	%r1044, %r1043;
	mov.u32 	%r1045, %r1043;
	mov.u32 	%r1046, %r1043;
	mov.u32 	%r1047, %r1043;
	mov.u32 	%r1220, %r1043;
$L__BB0_78:
	mul.wide.u32 	%rd20, %r1220, 4;
	add.s64 	%rd21, %rd1, %rd20;
	ld.local.u32 	%r365, [%rd21+4];
	shl.b32 	%r366, %r1220, 5;
	mov.b32 	%r1226, 0;
$L__BB0_79:
	.pragma "nounroll";
	shr.u32 	%r846, %r365, %r1226;
	and.b32  	%r847, %r846, 1;
	setp.eq.b32 	%p43, %r847, 1;
	not.pred 	%p44, %p43;
	add.s32 	%r848, %r366, %r1226;
	mul.lo.s32 	%r849, %r848, 5;
	mul.wide.u32 	%rd22, %r849, 4;
	add.s64 	%rd8, %rd5, %rd22;
	@%p44 bra 	$L__BB0_81;
	ld.global.u32 	%r850, [%rd8];
	xor.b32  	%r1047, %r1047, %r850;
	ld.global.u32 	%r851, [%rd8+4];
	xor.b32  	%r1046, %r1046, %r851;
	ld.global.u32 	%r852, [%rd8+8];
	xor.b32  	%r1045, %r1045, %r852;
	ld.global.u32 	%r853, [%rd8+12];
	xor.b32  	%r1044, %r1044, %r853;
	ld.global.u32 	%r854, [%rd8+16];
	xor.b32  	%r1043, %r1043, %r854;
$L__BB0_81:
	and.b32  	%r856, %r846, 2;
	setp.eq.s32 	%p45, %r856, 0;
	@%p45 bra 	$L__BB0_83;
	ld.global.u32 	%r857, [%rd8+20];
	xor.b32  	%r1047, %r1047, %r857;
	ld.global.u32 	%r858, [%rd8+24];
	xor.b32  	%r1046, %r1046, %r858;
	ld.global.u32 	%r859, [%rd8+28];
	xor.b32  	%r1045, %r1045, %r859;
	ld.global.u32 	%r860, [%rd8+32];
	xor.b32  	%r1044, %r1044, %r860;
	ld.global.u32 	%r861, [%rd8+36];
	xor.b32  	%r1043, %r1043, %r861;
$L__BB0_83:
	and.b32  	%r863, %r846, 4;
	setp.eq.s32 	%p46, %r863, 0;
	@%p46 bra 	$L__BB0_85;
	ld.global.u32 	%r864, [%rd8+40];
	xor.b32  	%r1047, %r1047, %r864;
	ld.global.u32 	%r865, [%rd8+44];
	xor.b32  	%r1046, %r1046, %r865;
	ld.global.u32 	%r866, [%rd8+48];
	xor.b32  	%r1045, %r1045, %r866;
	ld.global.u32 	%r867, [%rd8+52];
	xor.b32  	%r1044, %r1044, %r867;
	ld.global.u32 	%r868, [%rd8+56];
	xor.b32  	%r1043, %r1043, %r868;
$L__BB0_85:
	and.b32  	%r870, %r846, 8;
	setp.eq.s32 	%p47, %r870, 0;
	@%p47 bra 	$L__BB0_87;
	ld.global.u32 	%r871, [%rd8+60];
	xor.b32  	%r1047, %r1047, %r871;
	ld.global.u32 	%r872, [%rd8+64];
	xor.b32  	%r1046, %r1046, %r872;
	ld.global.u32 	%r873, [%rd8+68];
	xor.b32  	%r1045, %r1045, %r873;
	ld.global.u32 	%r874, [%rd8+72];
	xor.b32  	%r1044, %r1044, %r874;
	ld.global.u32 	%r875, [%rd8+76];
	xor.b32  	%r1043, %r1043, %r875;
$L__BB0_87:
	and.b32  	%r877, %r846, 16;
	setp.eq.s32 	%p48, %r877, 0;
	@%p48 bra 	$L__BB0_89;
	ld.global.u32 	%r878, [%rd8+80];
	xor.b32  	%r1047, %r1047, %r878;
	ld.global.u32 	%r879, [%rd8+84];
	xor.b32  	%r1046, %r1046, %r879;
	ld.global.u32 	%r880, [%rd8+88];
	xor.b32  	%r1045, %r1045, %r880;
	ld.global.u32 	%r881, [%rd8+92];
	xor.b32  	%r1044, %r1044, %r881;
	ld.global.u32 	%r882, [%rd8+96];
	xor.b32  	%r1043, %r1043, %r882;
$L__BB0_89:
	and.b32  	%r884, %r846, 32;
	setp.eq.s32 	%p49, %r884, 0;
	@%p49 bra 	$L__BB0_91;
	ld.global.u32 	%r885, [%rd8+100];
	xor.b32  	%r1047, %r1047, %r885;
	ld.global.u32 	%r886, [%rd8+104];
	xor.b32  	%r1046, %r1046, %r886;
	ld.global.u32 	%r887, [%rd8+108];
	xor.b32  	%r1045, %r1045, %r887;
	ld.global.u32 	%r888, [%rd8+112];
	xor.b32  	%r1044, %r1044, %r888;
	ld.global.u32 	%r889, [%rd8+116];
	xor.b32  	%r1043, %r1043, %r889;
$L__BB0_91:
	and.b32  	%r891, %r846, 64;
	setp.eq.s32 	%p50, %r891, 0;
	@%p50 bra 	$L__BB0_93;
	ld.global.u32 	%r892, [%rd8+120];
	xor.b32  	%r1047, %r1047, %r892;
	ld.global.u32 	%r893, [%rd8+124];
	xor.b32  	%r1046, %r1046, %r893;
	ld.global.u32 	%r894, [%rd8+128];
	xor.b32  	%r1045, %r1045, %r894;
	ld.global.u32 	%r895, [%rd8+132];
	xor.b32  	%r1044, %r1044, %r895;
	ld.global.u32 	%r896, [%rd8+136];
	xor.b32  	%r1043, %r1043, %r896;
$L__BB0_93:
	and.b32  	%r898, %r846, 128;
	setp.eq.s32 	%p51, %r898, 0;
	@%p51 bra 	$L__BB0_95;
	ld.global.u32 	%r899, [%rd8+140];
	xor.b32  	%r1047, %r1047, %r899;
	ld.global.u32 	%r900, [%rd8+144];
	xor.b32  	%r1046, %r1046, %r900;
	ld.global.u32 	%r901, [%rd8+148];
	xor.b32  	%r1045, %r1045, %r901;
	ld.global.u32 	%r902, [%rd8+152];
	xor.b32  	%r1044, %r1044, %r902;
	ld.global.u32 	%r903, [%rd8+156];
	xor.b32  	%r1043, %r1043, %r903;
$L__BB0_95:
	and.b32  	%r905, %r846, 256;
	setp.eq.s32 	%p52, %r905, 0;
	@%p52 bra 	$L__BB0_97;
	ld.global.u32 	%r906, [%rd8+160];
	xor.b32  	%r1047, %r1047, %r906;
	ld.global.u32 	%r907, [%rd8+164];
	xor.b32  	%r1046, %r1046, %r907;
	ld.global.u32 	%r908, [%rd8+168];
	xor.b32  	%r1045, %r1045, %r908;
	ld.global.u32 	%r909, [%rd8+172];
	xor.b32  	%r1044, %r1044, %r909;
	ld.global.u32 	%r910, [%rd8+176];
	xor.b32  	%r1043, %r1043, %r910;
$L__BB0_97:
	and.b32  	%r912, %r846, 512;
	setp.eq.s32 	%p53, %r912, 0;
	@%p53 bra 	$L__BB0_99;
	ld.global.u32 	%r913, [%rd8+180];
	xor.b32  	%r1047, %r1047, %r913;
	ld.global.u32 	%r914, [%rd8+184];
	xor.b32  	%r1046, %r1046, %r914;
	ld.global.u32 	%r915, [%rd8+188];
	xor.b32  	%r1045, %r1045, %r915;
	ld.global.u32 	%r916, [%rd8+192];
	xor.b32  	%r1044, %r1044, %r916;
	ld.global.u32 	%r917, [%rd8+196];
	xor.b32  	%r1043, %r1043, %r917;
$L__BB0_99:
	and.b32  	%r919, %r846, 1024;
	setp.eq.s32 	%p54, %r919, 0;
	@%p54 bra 	$L__BB0_101;
	ld.global.u32 	%r920, [%rd8+200];
	xor.b32  	%r1047, %r1047, %r920;
	ld.global.u32 	%r921, [%rd8+204];
	xor.b32  	%r1046, %r1046, %r921;
	ld.global.u32 	%r922, [%rd8+208];
	xor.b32  	%r1045, %r1045, %r922;
	ld.global.u32 	%r923, [%rd8+212];
	xor.b32  	%r1044, %r1044, %r923;
	ld.global.u32 	%r924, [%rd8+216];
	xor.b32  	%r1043, %r1043, %r924;
$L__BB0_101:
	and.b32  	%r926, %r846, 2048;
	setp.eq.s32 	%p55, %r926, 0;
	@%p55 bra 	$L__BB0_103;
	ld.global.u32 	%r927, [%rd8+220];
	xor.b32  	%r1047, %r1047, %r927;
	ld.global.u32 	%r928, [%rd8+224];
	xor.b32  	%r1046, %r1046, %r928;
	ld.global.u32 	%r929, [%rd8+228];
	xor.b32  	%r1045, %r1045, %r929;
	ld.global.u32 	%r930, [%rd8+232];
	xor.b32  	%r1044, %r1044, %r930;
	ld.global.u32 	%r931, [%rd8+236];
	xor.b32  	%r1043, %r1043, %r931;
$L__BB0_103:
	and.b32  	%r933, %r846, 4096;
	setp.eq.s32 	%p56, %r933, 0;
	@%p56 bra 	$L__BB0_105;
	ld.global.u32 	%r934, [%rd8+240];
	xor.b32  	%r1047, %r1047, %r934;
	ld.global.u32 	%r935, [%rd8+244];
	xor.b32  	%r1046, %r1046, %r935;
	ld.global.u32 	%r936, [%rd8+248];
	xor.b32  	%r1045, %r1045, %r936;
	ld.global.u32 	%r937, [%rd8+252];
	xor.b32  	%r1044, %r1044, %r937;
	ld.global.u32 	%r938, [%rd8+256];
	xor.b32  	%r1043, %r1043, %r938;
$L__BB0_105:
	and.b32  	%r940, %r846, 8192;
	setp.eq.s32 	%p57, %r940, 0;
	@%p57 bra 	$L__BB0_107;
	ld.global.u32 	%r941, [%rd8+260];
	xor.b32  	%r1047, %r1047, %r941;
	ld.global.u32 	%r942, [%rd8+264];
	xor.b32  	%r1046, %r1046, %r942;
	ld.global.u32 	%r943, [%rd8+268];
	xor.b32  	%r1045, %r1045, %r943;
	ld.global.u32 	%r944, [%rd8+272];
	xor.b32  	%r1044, %r1044, %r944;
	ld.global.u32 	%r945, [%rd8+276];
	xor.b32  	%r1043, %r1043, %r945;
$L__BB0_107:
	and.b32  	%r947, %r846, 16384;
	setp.eq.s32 	%p58, %r947, 0;
	@%p58 bra 	$L__BB0_109;
	ld.global.u32 	%r948, [%rd8+280];
	xor.b32  	%r1047, %r1047, %r948;
	ld.global.u32 	%r949, [%rd8+284];
	xor.b32  	%r1046, %r1046, %r949;
	ld.global.u32 	%r950, [%rd8+288];
	xor.b32  	%r1045, %r1045, %r950;
	ld.global.u32 	%r951, [%rd8+292];
	xor.b32  	%r1044, %r1044, %r951;
	ld.global.u32 	%r952, [%rd8+296];
	xor.b32  	%r1043, %r1043, %r952;
$L__BB0_109:
	and.b32  	%r954, %r846, 32768;
	setp.eq.s32 	%p59, %r954, 0;
	@%p59 bra 	$L__BB0_111;
	ld.global.u32 	%r955, [%rd8+300];
	xor.b32  	%r1047, %r1047, %r955;
	ld.global.u32 	%r956, [%rd8+304];
	xor.b32  	%r1046, %r1046, %r956;
	ld.global.u32 	%r957, [%rd8+308];
	xor.b32  	%r1045, %r1045, %r957;
	ld.global.u32 	%r958, [%rd8+312];
	xor.b32  	%r1044, %r1044, %r958;
	ld.global.u32 	%r959, [%rd8+316];
	xor.b32  	%r1043, %r1043, %r959;
$L__BB0_111:
	add.s32 	%r1226, %r1226, 16;
	setp.ne.s32 	%p60, %r1226, 32;
	@%p60 bra 	$L__BB0_79;
	mad.lo.s32 	%r960, %r1220, -31, %r366;
	add.s32 	%r1220, %r960, 1;
	setp.ne.s32 	%p61, %r1220, 5;
	@%p61 bra 	$L__BB0_78;
	st.local.u32 	[%rd1+4], %r1047;
	st.local.v2.u32 	[%rd1+8], {%r1046, %r1045};
	st.local.v2.u32 	[%rd1+16], {%r1044, %r1043};
$L__BB0_114:
	shr.u64 	%rd26, %rd3, 2;
	add.s32 	%r1030, %r1030, 1;
	setp.gt.u64 	%p62, %rd3, 3;
	@%p62 bra 	$L__BB0_2;
$L__BB0_115:
	setp.lt.s32 	%p63, %r593, 1;
	mov.f64 	%fd27, 0d0000000000000000;
	@%p63 bra 	$L__BB0_127;
	shr.u32 	%r962, %r1047, 2;
	xor.b32  	%r963, %r962, %r1047;
	mul.lo.s32 	%r546, %r593, 362437;
	and.b32  	%r547, %r593, 3;
	and.b32  	%r964, %r593, 2147483644;
	neg.s32 	%r548, %r964;
	shl.b32 	%r965, %r963, 1;
	shl.b32 	%r966, %r1043, 4;
	xor.b32  	%r967, %r965, %r966;
	xor.b32  	%r968, %r967, %r963;
	xor.b32  	%r1345, %r968, %r1043;
	cvt.u32.u64 	%r550, %rd2;
	mov.b32 	%r1317, 1715050779;
$L__BB0_117:
	setp.lt.s32 	%p64, %r550, %r592;
	@%p64 bra 	$L__BB0_118;
	bra.uni 	$L__BB0_117;
$L__BB0_118:
	setp.lt.u32 	%p65, %r593, 4;
	mov.f64 	%fd27, 0d0000000000000000;
	mov.u32 	%r1335, %r1317;
	mov.u32 	%r1336, %r1345;
	mov.u32 	%r1337, %r1043;
	mov.u32 	%r1338, %r1044;
	mov.u32 	%r1339, %r1045;
	@%p65 bra 	$L__BB0_122;
	add.s32 	%r1324, %r1317, 724874;
	mov.f64 	%fd27, 0d0000000000000000;
	mov.u32 	%r1323, %r548;
$L__BB0_120:
	mov.u32 	%r559, %r1345;
	shr.u32 	%r970, %r1046, 2;
	xor.b32  	%r971, %r970, %r1046;
	shl.b32 	%r972, %r559, 4;
	shl.b32 	%r973, %r971, 1;
	xor.b32  	%r974, %r973, %r972;
	xor.b32  	%r975, %r974, %r971;
	xor.b32  	%r1339, %r975, %r559;
	add.s32 	%r976, %r1324, %r1339;
	add.s32 	%r977, %r976, -362437;
	cvt.rn.f32.u32 	%f1, %r977;
	fma.rn.f32 	%f2, %f1, 0f2F800000, 0f2F000000;
	cvt.f64.f32 	%fd14, %f2;
	fma.rn.f64 	%fd15, %fd14, %fd14, %fd27;
	shr.u32 	%r978, %r1045, 2;
	xor.b32  	%r979, %r978, %r1045;
	shl.b32 	%r980, %r1339, 4;
	shl.b32 	%r981, %r979, 1;
	xor.b32  	%r982, %r981, %r980;
	xor.b32  	%r983, %r982, %r979;
	xor.b32  	%r1338, %r983, %r1339;
	add.s32 	%r984, %r1324, %r1338;
	cvt.rn.f32.u32 	%f3, %r984;
	fma.rn.f32 	%f4, %f3, 0f2F800000, 0f2F000000;
	cvt.f64.f32 	%fd16, %f4;
	fma.rn.f64 	%fd17, %fd16, %fd16, %fd15;
	shr.u32 	%r985, %r1044, 2;
	xor.b32  	%r986, %r985, %r1044;
	shl.b32 	%r987, %r1338, 4;
	shl.b32 	%r988, %r986, 1;
	xor.b32  	%r989, %r988, %r987;
	xor.b32  	%r990, %r989, %r986;
	xor.b32  	%r1337, %r990, %r1338;
	add.s32 	%r991, %r1324, %r1337;
	add.s32 	%r992, %r991, 362437;
	cvt.rn.f32.u32 	%f5, %r992;
	fma.rn.f32 	%f6, %f5, 0f2F800000, 0f2F000000;
	cvt.f64.f32 	%fd18, %f6;
	fma.rn.f64 	%fd19, %fd18, %fd18, %fd17;
	shr.u32 	%r993, %r1043, 2;
	xor.b32  	%r994, %r993, %r1043;
	shl.b32 	%r995, %r1337, 4;
	shl.b32 	%r996, %r994, 1;
	xor.b32  	%r997, %r996, %r995;
	xor.b32  	%r998, %r997, %r994;
	xor.b32  	%r1345, %r998, %r1337;
	add.s32 	%r999, %r1324, %r1345;
	add.s32 	%r1000, %r999, 724874;
	cvt.rn.f32.u32 	%f7, %r1000;
	fma.rn.f32 	%f8, %f7, 0f2F800000, 0f2F000000;
	cvt.f64.f32 	%fd20, %f8;
	fma.rn.f64 	%fd27, %fd20, %fd20, %fd19;
	add.s32 	%r1324, %r1324, 1449748;
	add.s32 	%r1323, %r1323, 4;
	setp.eq.s32 	%p66, %r1323, 0;
	mov.u32 	%r1043, %r1337;
	mov.u32 	%r1044, %r1338;
	mov.u32 	%r1045, %r1339;
	mov.u32 	%r1046, %r559;
	@%p66 bra 	$L__BB0_121;
	bra.uni 	$L__BB0_120;
$L__BB0_121:
	add.s32 	%r1335, %r1324, -724874;
	mov.u32 	%r1043, %r1337;
	mov.u32 	%r1044, %r1338;
	mov.u32 	%r1045, %r1339;
	mov.u32 	%r1046, %r559;
	mov.u32 	%r1336, %r1345;
$L__BB0_122:
	setp.eq.s32 	%p67, %r547, 0;
	@%p67 bra 	$L__BB0_126;
	setp.eq.s32 	%p68, %r547, 1;
	shr.u32 	%r1001, %r1046, 2;
	xor.b32  	%r1002, %r1001, %r1046;
	shl.b32 	%r1003, %r1336, 4;
	shl.b32 	%r1004, %r1002, 1;
	xor.b32  	%r1005, %r1004, %r1003;
	xor.b32  	%r1006, %r1005, %r1002;
	xor.b32  	%r583, %r1006, %r1336;
	add.s32 	%r1007, %r1335, %r583;
	add.s32 	%r1008, %r1007, 362437;
	cvt.rn.f32.u32 	%f9, %r1008;
	fma.rn.f32 	%f10, %f9, 0f2F800000, 0f2F000000;
	cvt.f64.f32 	%fd21, %f10;
	fma.rn.f64 	%fd27, %fd21, %fd21, %fd27;
	mov.u32 	%r1043, %r1336;
	mov.u32 	%r1044, %r1337;
	mov.u32 	%r1045, %r1338;
	mov.u32 	%r1046, %r1339;
	mov.u32 	%r1345, %r583;
	@%p68 bra 	$L__BB0_126;
	setp.eq.s32 	%p69, %r547, 2;
	shr.u32 	%r1009, %r1339, 2;
	xor.b32  	%r1010, %r1009, %r1339;
	shl.b32 	%r1011, %r583, 4;
	shl.b32 	%r1012, %r1010, 1;
	xor.b32  	%r1013, %r1012, %r1011;
	xor.b32  	%r1014, %r1013, %r1010;
	xor.b32  	%r1345, %r1014, %r583;
	add.s32 	%r1015, %r1335, %r1345;
	add.s32 	%r1016, %r1015, 724874;
	cvt.rn.f32.u32 	%f11, %r1016;
	fma.rn.f32 	%f12, %f11, 0f2F800000, 0f2F000000;
	cvt.f64.f32 	%fd22, %f12;
	fma.rn.f64 	%fd27, %fd22, %fd22, %fd27;
	mov.u32 	%r1043, %r583;
	mov.u32 	%r1044, %r1336;
	mov.u32 	%r1045, %r1337;
	mov.u32 	%r1046, %r1338;
	@%p69 bra 	$L__BB0_126;
	shr.u32 	%r1017, %r1338, 2;
	xor.b32  	%r1018, %r1017, %r1338;
	shl.b32 	%r1019, %r1345, 4;
	shl.b32 	%r1020, %r1018, 1;
	xor.b32  	%r1021, %r1020, %r1019;
	xor.b32  	%r1022, %r1021, %r1018;
	xor.b32  	%r585, %r1022, %r1345;
	add.s32 	%r1023, %r1335, %r585;
	add.s32 	%r1024, %r1023, 1087311;
	cvt.rn.f32.u32 	%f13, %r1024;
	fma.rn.f32 	%f14, %f13, 0f2F800000, 0f2F000000;
	cvt.f64.f32 	%fd23, %f14;
	fma.rn.f64 	%fd27, %fd23, %fd23, %fd27;
	mov.u32 	%r1043, %r1345;
	mov.u32 	%r1044, %r583;
	mov.u32 	%r1045, %r1336;
	mov.u32 	%r1046, %r1337;
	mov.u32 	%r1345, %r585;
$L__BB0_126:
	setp.geu.f64 	%p70, %fd27, 0d3FF0000000000000;
	add.s32 	%r1317, %r546, %r1317;
	@%p70 bra 	$L__BB0_117;
$L__BB0_127:
	cvta.to.global.u64 	%rd23, %rd10;
	shl.b64 	%rd24, %rd2, 3;
	add.s64 	%rd25, %rd23, %rd24;
	st.global.f64 	[%rd25], %fd27;
	ret;

}
	// .globl	_Z9get_histsPdS_S_iii
.visible .entry _Z9get_histsPdS_S_iii(
	.param .u64 .ptr .align 1 _Z9get_histsPdS_S_iii_param_0,
	.param .u64 .ptr .align 1 _Z9get_histsPdS_S_iii_param_1,
	.param .u64 .ptr .align 1 _Z9get_histsPdS_S_iii_param_2,
	.param .u32 _Z9get_histsPdS_S_iii_param_3,
	.param .u32 _Z9get_histsPdS_S_iii_param_4,
	.param .u32 _Z9get_histsPdS_S_iii_param_5
)
{
	.reg .pred 	%p<86>;
	.reg .b32 	%r<25>;
	.reg .b64 	%rd<21>;
	.reg .b64 	%fd<86>;

	ld.param.u64 	%rd10, [_Z9get_histsPdS_S_iii_param_0];
	ld.param.u64 	%rd8, [_Z9get_histsPdS_S_iii_param_1];
	ld.param.u64 	%rd9, [_Z9get_histsPdS_S_iii_param_2];
	ld.param.u32 	%r15, [_Z9get_histsPdS_S_iii_param_3];
	ld.param.u32 	%r13, [_Z9get_histsPdS_S_iii_param_4];
	ld.param.u32 	%r14, [_Z9get_histsPdS_S_iii_param_5];
	cvta.to.global.u64 	%rd1, %rd10;
	mov.u32 	%r16, %ctaid.x;
	mov.u32 	%r17, %ntid.x;
	mov.u32 	%r18, %tid.x;
	mad.lo.s32 	%r1, %r16, %r17, %r18;
	setp.ge.s32 	%p31, %r1, %r15;
	@%p31 bra 	$L__BB1_44;
	setp.lt.s32 	%p32, %r13, 1;
	mov.f64 	%fd85, 0d0000000000000000;
	@%p32 bra 	$L__BB1_43;
	cvta.to.global.u64 	%rd11, %rd9;
	mul.wide.s32 	%rd12, %r1, 8;
	add.s64 	%rd2, %rd11, %rd12;
	ld.global.f64 	%fd1, [%rd2];
	and.b32  	%r2, %r13, 7;
	setp.lt.u32 	%p33, %r13, 8;
	mov.f64 	%fd85, 0d0000000000000000;
	mov.b32 	%r23, 0;
	@%p33 bra 	$L__BB1_21;
	and.b32  	%r23, %r13, 2147483640;
	neg.s32 	%r21, %r23;
	add.s64 	%rd20, %rd1, 32;
	mov.f64 	%fd85, 0d0000000000000000;
$L__BB1_4:
	.pragma "nounroll";
	ld.global.f64 	%fd3, [%rd20+-32];
	setp.ltu.f64 	%p35, %fd3, %fd1;
	mov.pred 	%p71, 0;
	@%p35 bra 	$L__BB1_6;
	ld.global.f64 	%fd44, [%rd2+8];
	setp.lt.f64 	%p71, %fd3, %fd44;
$L__BB1_6:
	add.f64 	%fd45, %fd85, 0d3FF0000000000000;
	selp.f64 	%fd4, %fd45, %fd85, %p71;
	ld.global.f64 	%fd5, [%rd20+-24];
	setp.ltu.f64 	%p37, %fd5, %fd1;
	mov.pred 	%p72, 0;
	@%p37 bra 	$L__BB1_8;
	ld.global.f64 	%fd46, [%rd2+8];
	setp.lt.f64 	%p72, %fd5, %fd46;
$L__BB1_8:
	add.f64 	%fd47, %fd4, 0d3FF0000000000000;
	selp.f64 	%fd6, %fd47, %fd4, %p72;
	ld.global.f64 	%fd7, [%rd20+-16];
	setp.ltu.f64 	%p39, %fd7, %fd1;
	mov.pred 	%p73, 0;
	@%p39 bra 	$L__BB1_10;
	ld.global.f64 	%fd48, [%rd2+8];
	setp.lt.f64 	%p73, %fd7, %fd48;
$L__BB1_10:
	add.f64 	%fd49, %fd6, 0d3FF0000000000000;
	selp.f64 	%fd8, %fd49, %fd6, %p73;
	ld.global.f64 	%fd9, [%rd20+-8];
	setp.ltu.f64 	%p41, %fd9, %fd1;
	mov.pred 	%p74, 0;
	@%p41 bra 	$L__BB1_12;
	ld.global.f64 	%fd50, [%rd2+8];
	setp.lt.f64 	%p74, %fd9, %fd50;
$L__BB1_12:
	add.f64 	%fd51, %fd8, 0d3FF0000000000000;
	selp.f64 	%fd10, %fd51, %fd8, %p74;
	ld.global.f64 	%fd11, [%rd20];
	setp.ltu.f64 	%p43, %fd11, %fd1;
	mov.pred 	%p75, 0;
	@%p43 bra 	$L__BB1_14;
	ld.global.f64 	%fd52, [%rd2+8];
	setp.lt.f64 	%p75, %fd11, %fd52;
$L__BB1_14:
	add.f64 	%fd53, %fd10, 0d3FF0000000000000;
	selp.f64 	%fd12, %fd53, %fd10, %p75;
	ld.global.f64 	%fd13, [%rd20+8];
	setp.ltu.f64 	%p45, %fd13, %fd1;
	mov.pred 	%p76, 0;
	@%p45 bra 	$L__BB1_16;
	ld.global.f64 	%fd54, [%rd2+8];
	setp.lt.f64 	%p76, %fd13, %fd54;
$L__BB1_16:
	add.f64 	%fd55, %fd12, 0d3FF0000000000000;
	selp.f64 	%fd14, %fd55, %fd12, %p76;
	ld.global.f64 	%fd15, [%rd20+16];
	setp.ltu.f64 	%p47, %fd15, %fd1;
	mov.pred 	%p77, 0;
	@%p47 bra 	$L__BB1_18;
	ld.global.f64 	%fd56, [%rd2+8];
	setp.lt.f64 	%p77, %fd15, %fd56;
$L__BB1_18:
	add.f64 	%fd57, %fd14, 0d3FF0000000000000;
	selp.f64 	%fd16, %fd57, %fd14, %p77;
	ld.global.f64 	%fd17, [%rd20+24];
	setp.ltu.f64 	%p49, %fd17, %fd1;
	mov.pred 	%p78, 0;
	@%p49 bra 	$L__BB1_20;
	ld.global.f64 	%fd58, [%rd2+8];
	setp.lt.f64 	%p78, %fd17, %fd58;
$L__BB1_20:
	add.f64 	%fd59, %fd16, 0d3FF0000000000000;
	selp.f64 	%fd85, %fd59, %fd16, %p78;
	add.s32 	%r21, %r21, 8;
	add.s64 	%rd20, %rd20, 64;
	setp.ne.s32 	%p50, %r21, 0;
	@%p50 bra 	$L__BB1_4;
$L__BB1_21:
	setp.eq.s32 	%p51, %r2, 0;
	@%p51 bra 	$L__BB1_43;
	and.b32  	%r8, %r13, 3;
	setp.lt.u32 	%p52, %r2, 4;
	@%p52 bra 	$L__BB1_32;
	mul.wide.u32 	%rd13, %r23, 8;
	add.s64 	%rd6, %rd1, %rd13;
	ld.global.f64 	%fd21, [%rd6];
	setp.ltu.f64 	%p54, %fd21, %fd1;
	mov.pred 	%p79, 0;
	@%p54 bra 	$L__BB1_25;
	ld.global.f64 	%fd61, [%rd2+8];
	setp.lt.f64 	%p79, %fd21, %fd61;
$L__BB1_25:
	add.f64 	%fd62, %fd85, 0d3FF0000000000000;
	selp.f64 	%fd22, %fd62, %fd85, %p79;
	ld.global.f64 	%fd23, [%rd6+8];
	setp.ltu.f64 	%p56, %fd23, %fd1;
	mov.pred 	%p80, 0;
	@%p56 bra 	$L__BB1_27;
	ld.global.f64 	%fd63, [%rd2+8];
	setp.lt.f64 	%p80, %fd23, %fd63;
$L__BB1_27:
	add.f64 	%fd64, %fd22, 0d3FF0000000000000;
	selp.f64 	%fd24, %fd64, %fd22, %p80;
	ld.global.f64 	%fd25, [%rd6+16];
	setp.ltu.f64 	%p58, %fd25, %fd1;
	mov.pred 	%p81, 0;
	@%p58 bra 	$L__BB1_29;
	ld.global.f64 	%fd65, [%rd2+8];
	setp.lt.f64 	%p81, %fd25, %fd65;
$L__BB1_29:
	add.f64 	%fd66, %fd24, 0d3FF0000000000000;
	selp.f64 	%fd26, %fd66, %fd24, %p81;
	ld.global.f64 	%fd27, [%rd6+24];
	setp.ltu.f64 	%p60, %fd27, %fd1;
	mov.pred 	%p82, 0;
	@%p60 bra 	$L__BB1_31;
	ld.global.f64 	%fd67, [%rd2+8];
	setp.lt.f64 	%p82, %fd27, %fd67;
$L__BB1_31:
	add.f64 	%fd68, %fd26, 0d3FF0000000000000;
	selp.f64 	%fd85, %fd68, %fd26, %p82;
	add.s32 	%r23, %r23, 4;
$L__BB1_32:
	setp.eq.s32 	%p61, %r8, 0;
	@%p61 bra 	$L__BB1_43;
	setp.eq.s32 	%p62, %r8, 1;
	@%p62 bra 	$L__BB1_39;
	mul.wide.u32 	%rd14, %r23, 8;
	add.s64 	%rd7, %rd1, %rd14;
	ld.global.f64 	%fd31, [%rd7];
	setp.ltu.f64 	%p64, %fd31, %fd1;
	mov.pred 	%p83, 0;
	@%p64 bra 	$L__BB1_36;
	ld.global.f64 	%fd70, [%rd2+8];
	setp.lt.f64 	%p83, %fd31, %fd70;
$L__BB1_36:
	add.f64 	%fd71, %fd85, 0d3FF0000000000000;
	selp.f64 	%fd32, %fd71, %fd85, %p83;
	ld.global.f64 	%fd33, [%rd7+8];
	setp.ltu.f64 	%p66, %fd33, %fd1;
	mov.pred 	%p84, 0;
	@%p66 bra 	$L__BB1_38;
	ld.global.f64 	%fd72, [%rd2+8];
	setp.lt.f64 	%p84, %fd33, %fd72;
$L__BB1_38:
	add.f64 	%fd73, %fd32, 0d3FF0000000000000;
	selp.f64 	%fd85, %fd73, %fd32, %p84;
	add.s32 	%r23, %r23, 2;
$L__BB1_39:
	and.b32  	%r20, %r13, 1;
	setp.eq.b32 	%p67, %r20, 1;
	not.pred 	%p68, %p67;
	@%p68 bra 	$L__BB1_43;
	mul.wide.u32 	%rd15, %r23, 8;
	add.s64 	%rd16, %rd1, %rd15;
	ld.global.f64 	%fd37, [%rd16];
	setp.ltu.f64 	%p70, %fd37, %fd1;
	mov.pred 	%p85, 0;
	@%p70 bra 	$L__BB1_42;
	ld.global.f64 	%fd74, [%rd2+8];
	setp.lt.f64 	%p85, %fd37, %fd74;
$L__BB1_42:
	add.f64 	%fd75, %fd85, 0d3FF0000000000000;
	selp.f64 	%fd85, %fd75, %fd85, %p85;
$L__BB1_43:
	cvt.rn.f64.s32 	%fd76, %r14;
	div.rn.f64 	%fd77, %fd85, %fd76;
	cvta.to.global.u64 	%rd17, %rd8;
	mul.wide.s32 	%rd18, %r1, 8;
	add.s64 	%rd19, %rd17, %rd18;
	st.global.f64 	[%rd19], %fd77;
$L__BB1_44:
	ret;

}


// ===== COMPILED SASS (sm_100) =====

	.target	sm_100

	.elftype	@"ET_EXEC"


//--------------------- .note.nv.tkinfo           --------------------------
	.section	.note.nv.tkinfo,"",@"SHT_NOTE"
	.sectionflags	@"SHF_NOTE_NV_TKINFO"
	.tkinfo
        /*0018*/ 	.word	0x00000002
        /*0030*/ 	.string	""
        /*0030*/ 	.string	"ptxas"
        /*0030*/ 	.string	"Cuda compilation tools, release 13.0, V13.0.88"
        /*0030*/ 	.string	"Build cuda_13.0.r13.0/compiler.36424714_0"
        /*0030*/ 	.string	"-arch sm_100 -m 64 "



//--------------------- .note.nv.cuinfo           --------------------------
	.section	.note.nv.cuinfo,"",@"SHT_NOTE"
	.sectionflags	@"SHF_NOTE_NV_CUINFO"
        /*0018*/ 	.short	0x0002
        /*001a*/ 	.short	0x0064
        /*001c*/ 	.short	0x0082
	.zero		2


//--------------------- .nv.info                  --------------------------
	.section	.nv.info,"",@"SHT_CUDA_INFO"
	.align	4


	//----- nvinfo : EIATTR_REGCOUNT
	.align		4
        /*0000*/ 	.byte	0x04, 0x2f
        /*0002*/ 	.short	(.L_10 - .L_9)
	.align		4
.L_9:
        /*0004*/ 	.word	index@(_Z7randgenPdii)
        /*0008*/ 	.word	0x00000020


	//----- nvinfo : EIATTR_FRAME_SIZE
	.align		4
.L_10:
        /*000c*/ 	.byte	0x04, 0x11
        /*000e*/ 	.short	(.L_12 - .L_11)
	.align		4
.L_11:
        /*0010*/ 	.word	index@(_Z7randgenPdii)
        /*0014*/ 	.word	0x00000030


	//----- nvinfo : EIATTR_REGCOUNT
	.align		4
.L_12:
        /*0018*/ 	.byte	0x04, 0x2f
        /*001a*/ 	.short	(.L_14 - .L_13)
	.align		4
.L_13:
        /*001c*/ 	.word	index@(_Z9get_histsPdS_S_iii)
        /*0020*/ 	.word	0x00000020


	//----- nvinfo : EIATTR_FRAME_SIZE
	.align		4
.L_14:
        /*0024*/ 	.byte	0x04, 0x11
        /*0026*/ 	.short	(.L_16 - .L_15)
	.align		4
.L_15:
        /*0028*/ 	.word	index@($__internal_0_$__cuda_sm20_div_rn_f64_full)
        /*002c*/ 	.word	0x00000000


	//----- nvinfo : EIATTR_FRAME_SIZE
	.align		4
.L_16:
        /*0030*/ 	.byte	0x04, 0x11
        /*0032*/ 	.short	(.L_18 - .L_17)
	.align		4
.L_17:
        /*0034*/ 	.word	index@(_Z9get_histsPdS_S_iii)
        /*0038*/ 	.word	0x00000000


	//----- nvinfo : EIATTR_MIN_STACK_SIZE
	.align		4
.L_18:
        /*003c*/ 	.byte	0x04, 0x12
        /*003e*/ 	.short	(.L_20 - .L_19)
	.align		4
.L_19:
        /*0040*/ 	.word	index@(_Z9get_histsPdS_S_iii)
        /*0044*/ 	.word	0x00000000


	//----- nvinfo : EIATTR_MIN_STACK_SIZE
	.align		4
.L_20:
        /*0048*/ 	.byte	0x04, 0x12
        /*004a*/ 	.short	(.L_22 - .L_21)
	.align		4
.L_21:
        /*004c*/ 	.word	index@(_Z7randgenPdii)
        /*0050*/ 	.word	0x00000030
.L_22:


//--------------------- .nv.compat                --------------------------
	.section	.nv.compat,"",@"SHT_CUDA_COMPAT_INFO"
	.align	4
        /*0000*/ 	.byte	0x02, 0x09, 0x00, 0x00, 0x02, 0x02, 0x01, 0x00, 0x02, 0x05, 0x05, 0x00, 0x03, 0x07, 0x01, 0x01
        /*0010*/ 	.byte	0x02, 0x03, 0x00, 0x00, 0x02, 0x06, 0x01, 0x00, 0x04, 0x0b, 0x08, 0x00, 0x01, 0x00, 0x00, 0x00
        /*0020*/ 	.byte	0x00, 0x00, 0x00, 0x00


//--------------------- .nv.info._Z9get_histsPdS_S_iii --------------------------
	.section	.nv.info._Z9get_histsPdS_S_iii,"",@"SHT_CUDA_INFO"
	.sectionflags	@""
	.align	4


	//----- nvinfo : EIATTR_CUDA_API_VERSION
	.align		4
        /*0000*/ 	.byte	0x04, 0x37
        /*0002*/ 	.short	(.L_24 - .L_23)
.L_23:
        /*0004*/ 	.word	0x00000082


	//----- nvinfo : EIATTR_KPARAM_INFO
	.align		4
.L_24:
        /*0008*/ 	.byte	0x04, 0x17
        /*000a*/ 	.short	(.L_26 - .L_25)
.L_25:
        /*000c*/ 	.word	0x00000000
        /*0010*/ 	.short	0x0005
        /*0012*/ 	.short	0x0020
        /*0014*/ 	.byte	0x00, 0xf0, 0x11, 0x00


	//----- nvinfo : EIATTR_KPARAM_INFO
	.align		4
.L_26:
        /*0018*/ 	.byte	0x04, 0x17
        /*001a*/ 	.short	(.L_28 - .L_27)
.L_27:
        /*001c*/ 	.word	0x00000000
        /*0020*/ 	.short	0x0004
        /*0022*/ 	.short	0x001c
        /*0024*/ 	.byte	0x00, 0xf0, 0x11, 0x00


	//----- nvinfo : EIATTR_KPARAM_INFO
	.align		4
.L_28:
        /*0028*/ 	.byte	0x04, 0x17
        /*002a*/ 	.short	(.L_30 - .L_29)
.L_29:
        /*002c*/ 	.word	0x00000000
        /*0030*/ 	.short	0x0003
        /*0032*/ 	.short	0x0018
        /*0034*/ 	.byte	0x00, 0xf0, 0x11, 0x00


	//----- nvinfo : EIATTR_KPARAM_INFO
	.align		4
.L_30:
        /*0038*/ 	.byte	0x04, 0x17
        /*003a*/ 	.short	(.L_32 - .L_31)
.L_31:
        /*003c*/ 	.word	0x00000000
        /*0040*/ 	.short	0x0002
        /*0042*/ 	.short	0x0010
        /*0044*/ 	.byte	0x00, 0xf5, 0x21, 0x00


	//----- nvinfo : EIATTR_KPARAM_INFO
	.align		4
.L_32:
        /*0048*/ 	.byte	0x04, 0x17
        /*004a*/ 	.short	(.L_34 - .L_33)
.L_33:
        /*004c*/ 	.word	0x00000000
        /*0050*/ 	.short	0x0001
        /*0052*/ 	.short	0x0008
        /*0054*/ 	.byte	0x00, 0xf5, 0x21, 0x00


	//----- nvinfo : EIATTR_KPARAM_INFO
	.align		4
.L_34:
        /*0058*/ 	.byte	0x04, 0x17
        /*005a*/ 	.short	(.L_36 - .L_35)
.L_35:
        /*005c*/ 	.word	0x00000000
        /*0060*/ 	.short	0x0000
        /*0062*/ 	.short	0x0000
        /*0064*/ 	.byte	0x00, 0xf5, 0x21, 0x00


	//----- nvinfo : EIATTR_SPARSE_MMA_MASK
	.align		4
.L_36:
        /*0068*/ 	.byte	0x03, 0x50
        /*006a*/ 	.short	0x0000


	//----- nvinfo : EIATTR_MAXREG_COUNT
	.align		4
        /*006c*/ 	.byte	0x03, 0x1b
        /*006e*/ 	.short	0x00ff


	//----- nvinfo : EIATTR_MERCURY_ISA_VERSION
	.align		4
        /*0070*/ 	.byte	0x03, 0x5f
        /*0072*/ 	.short	0x0101


	//----- nvinfo : EIATTR_VRC_CTA_INIT_COUNT
	.align		4
        /*0074*/ 	.byte	0x02, 0x4a
	.zero		1
	.zero		1


	//----- nvinfo : EIATTR_EXIT_INSTR_OFFSETS
	.align		4
        /*0078*/ 	.byte	0x04, 0x1c
        /*007a*/ 	.short	(.L_38 - .L_37)


	//   ....[0]....
.L_37:
        /*007c*/ 	.word	0x00000070


	//   ....[1]....
        /*0080*/ 	.word	0x00000cc0


	//----- nvinfo : EIATTR_CRS_STACK_SIZE
	.align		4
.L_38:
        /*0084*/ 	.byte	0x04, 0x1e
        /*0086*/ 	.short	(.L_40 - .L_39)
.L_39:
        /*0088*/ 	.word	0x00000000


	//----- nvinfo : EIATTR_CBANK_PARAM_SIZE
	.align		4
.L_40:
        /*008c*/ 	.byte	0x03, 0x19
        /*008e*/ 	.short	0x0024


	//----- nvinfo : EIATTR_PARAM_CBANK
	.align		4
        /*0090*/ 	.byte	0x04, 0x0a
        /*0092*/ 	.short	(.L_42 - .L_41)
	.align		4
.L_41:
        /*0094*/ 	.word	index@(.nv.constant0._Z9get_histsPdS_S_iii)
        /*0098*/ 	.short	0x0380
        /*009a*/ 	.short	0x0024


	//----- nvinfo : EIATTR_SW_WAR
	.align		4
.L_42:
        /*009c*/ 	.byte	0x04, 0x36
        /*009e*/ 	.short	(.L_44 - .L_43)
.L_43:
        /*00a0*/ 	.word	0x00000008
.L_44:


//--------------------- .nv.info._Z7randgenPdii   --------------------------
	.section	.nv.info._Z7randgenPdii,"",@"SHT_CUDA_INFO"
	.sectionflags	@""
	.align	4


	//----- nvinfo : EIATTR_CUDA_API_VERSION
	.align		4
        /*0000*/ 	.byte	0x04, 0x37
        /*0002*/ 	.short	(.L_46 - .L_45)
.L_45:
        /*0004*/ 	.word	0x00000082


	//----- nvinfo : EIATTR_KPARAM_INFO
	.align		4
.L_46:
        /*0008*/ 	.byte	0x04, 0x17
        /*000a*/ 	.short	(.L_48 - .L_47)
.L_47:
        /*000c*/ 	.word	0x00000000
        /*0010*/ 	.short	0x0002
        /*0012*/ 	.short	0x000c
        /*0014*/ 	.byte	0x00, 0xf0, 0x11, 0x00


	//----- nvinfo : EIATTR_KPARAM_INFO
	.align		4
.L_48:
        /*0018*/ 	.byte	0x04, 0x17
        /*001a*/ 	.short	(.L_50 - .L_49)
.L_49:
        /*001c*/ 	.word	0x00000000
        /*0020*/ 	.short	0x0001
        /*0022*/ 	.short	0x0008
        /*0024*/ 	.byte	0x00, 0xf0, 0x11, 0x00


	//----- nvinfo : EIATTR_KPARAM_INFO
	.align		4
.L_50:
        /*0028*/ 	.byte	0x04, 0x17
        /*002a*/ 	.short	(.L_52 - .L_51)
.L_51:
        /*002c*/ 	.word	0x00000000
        /*0030*/ 	.short	0x0000
        /*0032*/ 	.short	0x0000
        /*0034*/ 	.byte	0x00, 0xf5, 0x21, 0x00


	//----- nvinfo : EIATTR_SPARSE_MMA_MASK
	.align		4
.L_52:
        /*0038*/ 	.byte	0x03, 0x50
        /*003a*/ 	.short	0x0000


	//----- nvinfo : EIATTR_MAXREG_COUNT
	.align		4
        /*003c*/ 	.byte	0x03, 0x1b
        /*003e*/ 	.short	0x00ff


	//----- nvinfo : EIATTR_MERCURY_ISA_VERSION
	.align		4
        /*0040*/ 	.byte	0x03, 0x5f
        /*0042*/ 	.short	0x0101


	//----- nvinfo : EIATTR_VRC_CTA_INIT_COUNT
	.align		4
        /*0044*/ 	.byte	0x02, 0x4a
	.zero		1
	.zero		1


	//----- nvinfo : EIATTR_EXIT_INSTR_OFFSETS
	.align		4
        /*0048*/ 	.byte	0x04, 0x1c
        /*004a*/ 	.short	(.L_54 - .L_53)


	//   ....[0]....
.L_53:
        /*004c*/ 	.word	0x00003060


	//----- nvinfo : EIATTR_CRS_STACK_SIZE
	.align		4
.L_54:
        /*0050*/ 	.byte	0x04, 0x1e
        /*0052*/ 	.short	(.L_56 - .L_55)
.L_55:
        /*0054*/ 	.word	0x00000000


	//----- nvinfo : EIATTR_CBANK_PARAM_SIZE
	.align		4
.L_56:
        /*0058*/ 	.byte	0x03, 0x19
        /*005a*/ 	.short	0x0010


	//----- nvinfo : EIATTR_PARAM_CBANK
	.align		4
        /*005c*/ 	.byte	0x04, 0x0a
        /*005e*/ 	.short	(.L_58 - .L_57)
	.align		4
.L_57:
        /*0060*/ 	.word	index@(.nv.constant0._Z7randgenPdii)
        /*0064*/ 	.short	0x0380
        /*0066*/ 	.short	0x0010


	//----- nvinfo : EIATTR_SW_WAR
	.align		4
.L_58:
        /*0068*/ 	.byte	0x04, 0x36
        /*006a*/ 	.short	(.L_60 - .L_59)
.L_59:
        /*006c*/ 	.word	0x00000008
.L_60:


//--------------------- .nv.callgraph             --------------------------
	.section	.nv.callgraph,"",@"SHT_CUDA_CALLGRAPH"
	.align	4
	.sectionentsize	8
	.align		4
        /*0000*/ 	.word	0x00000000
	.align		4
        /*0004*/ 	.word	0xffffffff
	.align		4
        /*0008*/ 	.word	0x00000000
	.align		4
        /*000c*/ 	.word	0xfffffffe
	.align		4
        /*0010*/ 	.word	0x00000000
	.align		4
        /*0014*/ 	.word	0xfffffffd
	.align		4
        /*0018*/ 	.word	0x00000000
	.align		4
        /*001c*/ 	.word	0xfffffffc


//--------------------- .nv.constant4             --------------------------
	.section	.nv.constant4,"a",@progbits
	.align	8
	.align		8
.nv.constant4:
        /*0000*/ 	.dword	precalc_xorwow_matrix
	.align		8
        /*0008*/ 	.dword	precalc_xorwow_offset_matrix
	.align		8
        /*0010*/ 	.dword	mrg32k3aM1
	.align		8
        /*0018*/ 	.dword	mrg32k3aM2
	.align		8
        /*0020*/ 	.dword	mrg32k3aM1SubSeq
	.align		8
        /*0028*/ 	.dword	mrg32k3aM2SubSeq
	.align		8
        /*0030*/ 	.dword	mrg32k3aM1Seq
	.align		8
        /*0038*/ 	.dword	mrg32k3aM2Seq


//--------------------- .nv.constant3             --------------------------
	.section	.nv.constant3,"a",@progbits
	.align	8
.nv.constant3:
	.type		__cr_lgamma_table,@object
	.size		__cr_lgamma_table,(.L_8 - __cr_lgamma_table)
__cr_lgamma_table:
        /*0000*/ 	.byte	0x00, 0x00, 0x00, 0x00, 0x00, 0x00, 0x00, 0x00, 0x00, 0x00, 0x00, 0x00, 0x00, 0x00, 0x00, 0x00
        /*0010*/ 	.byte	0xef, 0x39, 0xfa, 0xfe, 0x42, 0x2e, 0xe6, 0x3f, 0x02, 0x20, 0x2a, 0xfa, 0x0b, 0xab, 0xfc, 0x3f
        /*0020*/ 	.byte	0xf9, 0x2c, 0x92, 0x7c, 0xa7, 0x6c, 0x09, 0x40, 0xc9, 0x79, 0x44, 0x3c, 0x64, 0x26, 0x13, 0x40
        /*0030*/ 	.byte	0xca, 0x01, 0xcf, 0x3a, 0x27, 0x51, 0x1a, 0x40, 0x30, 0xcc, 0x2d, 0xf3, 0xe1, 0x0c, 0x21, 0x40
        /*0040*/ 	.byte	0x0d, 0xb7, 0xfc, 0x82, 0x8e, 0x35, 0x25, 0x40
.L_8:


//--------------------- .text._Z9get_histsPdS_S_iii --------------------------
	.section	.text._Z9get_histsPdS_S_iii,"ax",@progbits
	.align	128
        .global         _Z9get_histsPdS_S_iii
        .type           _Z9get_histsPdS_S_iii,@function
        .size           _Z9get_histsPdS_S_iii,(.L_x_32 - _Z9get_histsPdS_S_iii)
        .other          _Z9get_histsPdS_S_iii,@"STO_CUDA_ENTRY STV_DEFAULT"
_Z9get_histsPdS_S_iii:
.text._Z9get_histsPdS_S_iii:
[----:B------:R-:W-:Y:S01]  /*0000*/  LDC R1, c[0x0][0x37c] ;  /* 0x0000df00ff017b82 */ /* 0x000fe20000000800 */
[----:B------:R-:W0:Y:S07]  /*0010*/  S2R R3, SR_TID.X ;  /* 0x0000000000037919 */ /* 0x000e2e0000002100 */
[----:B------:R-:W0:Y:S01]  /*0020*/  S2UR UR4, SR_CTAID.X ;  /* 0x00000000000479c3 */ /* 0x000e220000002500 */
[----:B------:R-:W1:Y:S07]  /*0030*/  LDCU UR5, c[0x0][0x398] ;  /* 0x00007300ff0577ac */ /* 0x000e6e0008000800 */
[----:B------:R-:W0:Y:S02]  /*0040*/  LDC R0, c[0x0][0x360] ;  /* 0x0000d800ff007b82 */ /* 0x000e240000000800 */
[----:B0-----:R-:W-:-:S05]  /*0050*/  IMAD R0, R0, UR4, R3 ;  /* 0x0000000400007c24 */ /* 0x001fca000f8e0203 */
[----:B-1----:R-:W-:-:S13]  /*0060*/  ISETP.GE.AND P0, PT, R0, UR5, PT ;  /* 0x0000000500007c0c */ /* 0x002fda000bf06270 */
[----:B------:R-:W-:Y:S05]  /*0070*/  @P0 EXIT ;  /* 0x000000000000094d */ /* 0x000fea0003800000 */
[----:B------:R-:W0:Y:S01]  /*0080*/  LDCU UR4, c[0x0][0x39c] ;  /* 0x00007380ff0477ac */ /* 0x000e220008000800 */
[----:B------:R-:W-:Y:S01]  /*0090*/  CS2R R20, SRZ ;  /* 0x0000000000147805 */ /* 0x000fe2000001ff00 */
[----:B------:R-:W1:Y:S01]  /*00a0*/  LDCU.64 UR10, c[0x0][0x358] ;  /* 0x00006b00ff0a77ac */ /* 0x000e620008000a00 */
[----:B0-----:R-:W-:-:S09]  /*00b0*/  UISETP.GE.AND UP0, UPT, UR4, 0x1, UPT ;  /* 0x000000010400788c */ /* 0x001fd2000bf06270 */
[----:B-1----:R-:W-:Y:S05]  /*00c0*/  BRA.U !UP0, `(.L_x_0) ;  /* 0x0000000908987547 */ /* 0x002fea000b800000 */
[----:B------:R-:W0:Y:S02]  /*00d0*/  LDC.64 R4, c[0x0][0x390] ;  /* 0x0000e400ff047b82 */ /* 0x000e240000000a00 */
[----:B0-----:R-:W-:-:S05]  /*00e0*/  IMAD.WIDE R4, R0, 0x8, R4 ;  /* 0x0000000800047825 */ /* 0x001fca00078e0204 */
[----:B------:R0:W5:Y:S01]  /*00f0*/  LDG.E.64 R6, desc[UR10][R4.64] ;  /* 0x0000000a04067981 */ /* 0x000162000c1e1b00 */
[----:B------:R-:W-:Y:S01]  /*0100*/  UISETP.GE.U32.AND UP1, UPT, UR4, 0x8, UPT ;  /* 0x000000080400788c */ /* 0x000fe2000bf26070 */
[----:B------:R-:W-:Y:S01]  /*0110*/  IMAD.MOV.U32 R16, RZ, RZ, RZ ;  /* 0x000000ffff107224 */ /* 0x000fe200078e00ff */
[----:B------:R-:W-:Y:S01]  /*0120*/  ULOP3.LUT UR8, UR4, 0x7, URZ, 0xc0, !UPT ;  /* 0x0000000704087892 */ /* 0x000fe2000f8ec0ff */
[----:B------:R-:W-:-:S03]  /*0130*/  CS2R R20, SRZ ;  /* 0x0000000000147805 */ /* 0x000fc6000001ff00 */
[----:B------:R-:W-:-:S03]  /*0140*/  UISETP.NE.AND UP0, UPT, UR8, URZ, UPT ;  /* 0x000000ff0800728c */ /* 0x000fc6000bf05270 */
[----:B0-----:R-:W-:Y:S08]  /*0150*/  BRA.U !UP1, `(.L_x_1) ;  /* 0x0000000509387547 */ /* 0x001ff0000b800000 */
[----:B------:R-:W0:Y:S01]  /*0160*/  LDCU.64 UR6, c[0x0][0x380] ;  /* 0x00007000ff0677ac */ /* 0x000e220008000a00 */
[----:B------:R-:W-:Y:S01]  /*0170*/  CS2R R20, SRZ ;  /* 0x0000000000147805 */ /* 0x000fe2000001ff00 */
[----:B------:R-:W-:-:S06]  /*0180*/  ULOP3.LUT UR4, UR4, 0x7ffffff8, URZ, 0xc0, !UPT ;  /* 0x7ffffff804047892 */ /* 0x000fcc000f8ec0ff */
[----:B------:R-:W-:Y:S01]  /*0190*/  IMAD.U32 R16, RZ, RZ, UR4 ;  /* 0x00000004ff107e24 */ /* 0x000fe2000f8e00ff */
[----:B0-----:R-:W-:-:S04]  /*01a0*/  UIADD3 UR5, UP1, UPT, UR6, 0x20, URZ ;  /* 0x0000002006057890 */ /* 0x001fc8000ff3e0ff */
[----:B------:R-:W-:Y:S02]  /*01b0*/  UIADD3.X UR6, UPT, UPT, URZ, UR7, URZ, UP1, !UPT ;  /* 0x00000007ff067290 */ /* 0x000fe40008ffe4ff */
[----:B------:R-:W-:Y:S01]  /*01c0*/  IMAD.U32 R2, RZ, RZ, UR5 ;  /* 0x00000005ff027e24 */ /* 0x000fe2000f8e00ff */
[----:B------:R-:W-:-:S03]  /*01d0*/  UIADD3 UR7, UPT, UPT, -UR4, URZ, URZ ;  /* 0x000000ff04077290 */ /* 0x000fc6000fffe1ff */
[----:B------:R-:W-:-:S09]  /*01e0*/  IMAD.U32 R3, RZ, RZ, UR6 ;  /* 0x00000006ff037e24 */ /* 0x000fd2000f8e00ff */
.L_x_2:
[----:B------:R-:W2:Y:S04]  /*01f0*/  LDG.E.64 R22, desc[UR10][R2.64+-0x20] ;  /* 0xffffe00a02167981 */ /* 0x000ea8000c1e1b00 */
[----:B------:R-:W3:Y:S04]  /*0200*/  LDG.E.64 R12, desc[UR10][R2.64+-0x18] ;  /* 0xffffe80a020c7981 */ /* 0x000ee8000c1e1b00 */
[----:B------:R-:W4:Y:S04]  /*0210*/  LDG.E.64 R24, desc[UR10][R2.64+-0x10] ;  /* 0xfffff00a02187981 */ /* 0x000f28000c1e1b00 */
[----:B------:R-:W4:Y:S04]  /*0220*/  LDG.E.64 R18, desc[UR10][R2.64+-0x8] ;  /* 0xfffff80a02127981 */ /* 0x000f28000c1e1b00 */
[----:B------:R-:W4:Y:S01]  /*0230*/  LDG.E.64 R8, desc[UR10][R2.64] ;  /* 0x0000000a02087981 */ /* 0x000f22000c1e1b00 */
[----:B--2--5:R-:W-:-:S02]  /*0240*/  DSETP.GE.AND P3, PT, R22, R6, PT ;  /* 0x000000061600722a */ /* 0x024fc40003f66000 */
[----:B---3--:R-:W-:-:S12]  /*0250*/  DSETP.GE.AND P0, PT, R12, R6, PT ;  /* 0x000000060c00722a */ /* 0x008fd80003f06000 */
[----:B------:R-:W2:Y:S04]  /*0260*/  @P3 LDG.E.64 R10, desc[UR10][R4.64+0x8] ;  /* 0x0000080a040a3981 */ /* 0x000ea8000c1e1b00 */
[----:B------:R-:W3:Y:S01]  /*0270*/  @P0 LDG.E.64 R14, desc[UR10][R4.64+0x8] ;  /* 0x0000080a040e0981 */ /* 0x000ee2000c1e1b00 */
[----:B----4-:R-:W-:Y:S01]  /*0280*/  DSETP.GE.AND P2, PT, R24, R6, PT ;  /* 0x000000061800722a */ /* 0x010fe20003f46000 */
[----:B------:R-:W-:-:S13]  /*0290*/  PLOP3.LUT P1, PT, PT, PT, PT, 0x8, 0x80 ;  /* 0x000000000080781c */ /* 0x000fda0003f2e170 */
[----:B------:R-:W4:Y:S01]  /*02a0*/  @P2 LDG.E.64 R26, desc[UR10][R4.64+0x8] ;  /* 0x0000080a041a2981 */ /* 0x000f22000c1e1b00 */
[----:B------:R-:W-:Y:S01]  /*02b0*/  PLOP3.LUT P4, PT, PT, PT, PT, 0x8, 0x80 ;  /* 0x000000000080781c */ /* 0x000fe20003f8e170 */
[----:B--2---:R-:W-:Y:S02]  /*02c0*/  @P3 DSETP.LT.AND P1, PT, R22, R10, PT ;  /* 0x0000000a1600322a */ /* 0x004fe40003f21000 */
[----:B------:R-:W-:Y:S01]  /*02d0*/  DSETP.GE.AND P3, PT, R18, R6, PT ;  /* 0x000000061200722a */ /* 0x000fe20003f66000 */
[----:B------:R-:W2:Y:S03]  /*02e0*/  LDG.E.64 R10, desc[UR10][R2.64+0x8] ;  /* 0x0000080a020a7981 */ /* 0x000ea6000c1e1b00 */
[----:B---3--:R-:W-:Y:S01]  /*02f0*/  @P0 DSETP.LT.AND P4, PT, R12, R14, PT ;  /* 0x0000000e0c00022a */ /* 0x008fe20003f81000 */
[----:B------:R-:W3:Y:S04]  /*0300*/  LDG.E.64 R12, desc[UR10][R2.64+0x10] ;  /* 0x0000100a020c7981 */ /* 0x000ee8000c1e1b00 */
[----:B------:R-:W3:Y:S05]  /*0310*/  LDG.E.64 R14, desc[UR10][R2.64+0x18] ;  /* 0x0000180a020e7981 */ /* 0x000eea000c1e1b00 */
[----:B------:R-:W3:Y:S01]  /*0320*/  @P3 LDG.E.64 R22, desc[UR10][R4.64+0x8] ;  /* 0x0000080a04163981 */ /* 0x000ee2000c1e1b00 */
[----:B------:R-:W-:-:S07]  /*0330*/  PLOP3.LUT P0, PT, PT, PT, PT, 0x8, 0x80 ;  /* 0x000000000080781c */ /* 0x000fce0003f0e170 */
[----:B----4-:R-:W-:Y:S02]  /*0340*/  @P2 DSETP.LT.AND P0, PT, R24, R26, PT ;  /* 0x0000001a1800222a */ /* 0x010fe40003f01000 */
[----:B------:R-:W-:Y:S02]  /*0350*/  DSETP.GE.AND P2, PT, R8, R6, PT ;  /* 0x000000060800722a */ /* 0x000fe40003f46000 */
[----:B------:R-:W-:-:S10]  /*0360*/  DADD R24, R20, 1 ;  /* 0x3ff0000014187429 */ /* 0x000fd40000000000 */
[----:B------:R-:W-:Y:S02]  /*0370*/  FSEL R26, R24, R20, P1 ;  /* 0x00000014181a7208 */ /* 0x000fe40000800000 */
[----:B------:R-:W-:Y:S02]  /*0380*/  FSEL R27, R25, R21, P1 ;  /* 0x00000015191b7208 */ /* 0x000fe40000800000 */
[----:B------:R-:W4:Y:S04]  /*0390*/  @P2 LDG.E.64 R20, desc[UR10][R4.64+0x8] ;  /* 0x0000080a04142981 */ /* 0x000f28000c1e1b00 */
[----:B------:R-:W-:-:S10]  /*03a0*/  DADD R24, R26, 1 ;  /* 0x3ff000001a187429 */ /* 0x000fd40000000000 */
[----:B------:R-:W-:Y:S02]  /*03b0*/  FSEL R24, R24, R26, P4 ;  /* 0x0000001a18187208 */ /* 0x000fe40002000000 */
[----:B------:R-:W-:Y:S02]  /*03c0*/  FSEL R25, R25, R27, P4 ;  /* 0x0000001b19197208 */ /* 0x000fe40002000000 */
[----:B------:R-:W-:Y:S01]  /*03d0*/  PLOP3.LUT P4, PT, PT, PT, PT, 0x8, 0x80 ;  /* 0x000000000080781c */ /* 0x000fe20003f8e170 */
[----:B--2---:R-:W-:-:S06]  /*03e0*/  DSETP.GE.AND P1, PT, R10, R6, PT ;  /* 0x000000060a00722a */ /* 0x004fcc0003f26000 */
[----:B---3--:R-:W-:-:S08]  /*03f0*/  @P3 DSETP.LT.AND P4, PT, R18, R22, PT ;  /* 0x000000161200322a */ /* 0x008fd00003f81000 */
[----:B------:R-:W2:Y:S01]  /*0400*/  @P1 LDG.E.64 R18, desc[UR10][R4.64+0x8] ;  /* 0x0000080a04121981 */ /* 0x000ea2000c1e1b00 */
[----:B------:R-:W-:Y:S02]  /*0410*/  DSETP.GE.AND P3, PT, R12, R6, PT ;  /* 0x000000060c00722a */ /* 0x000fe40003f66000 */
[----:B------:R-:W-:-:S10]  /*0420*/  DADD R22, R24, 1 ;  /* 0x3ff0000018167429 */ /* 0x000fd40000000000 */
[----:B------:R-:W-:Y:S02]  /*0430*/  FSEL R26, R22, R24, P0 ;  /* 0x00000018161a7208 */ /* 0x000fe40000000000 */
[----:B------:R-:W-:Y:S02]  /*0440*/  FSEL R27, R23, R25, P0 ;  /* 0x00000019171b7208 */ /* 0x000fe40000000000 */
[----:B------:R-:W3:Y:S01]  /*0450*/  @P3 LDG.E.64 R22, desc[UR10][R4.64+0x8] ;  /* 0x0000080a04163981 */ /* 0x000ee2000c1e1b00 */
[----:B------:R-:W-:-:S03]  /*0460*/  DSETP.GE.AND P0, PT, R14, R6, PT ;  /* 0x000000060e00722a */ /* 0x000fc60003f06000 */
[----:B------:R-:W-:-:S10]  /*0470*/  DADD R24, R26, 1 ;  /* 0x3ff000001a187429 */ /* 0x000fd40000000000 */
[----:B------:R-:W-:Y:S02]  /*0480*/  FSEL R26, R24, R26, P4 ;  /* 0x0000001a181a7208 */ /* 0x000fe40002000000 */
[----:B------:R-:W-:Y:S02]  /*0490*/  FSEL R27, R25, R27, P4 ;  /* 0x0000001b191b7208 */ /* 0x000fe40002000000 */
[----:B------:R-:W3:Y:S01]  /*04a0*/  @P0 LDG.E.64 R24, desc[UR10][R4.64+0x8] ;  /* 0x0000080a04180981 */ /* 0x000ee2000c1e1b00 */
[----:B------:R-:W-:-:S07]  /*04b0*/  PLOP3.LUT P4, PT, PT, PT, PT, 0x8, 0x80 ;  /* 0x000000000080781c */ /* 0x000fce0003f8e170 */
[----:B----4-:R-:W-:Y:S02]  /*04c0*/  @P2 DSETP.LT.AND P4, PT, R8, R20, PT ;  /* 0x000000140800222a */ /* 0x010fe40003f81000 */
[----:B------:R-:W-:Y:S01]  /*04d0*/  DADD R8, R26, 1 ;  /* 0x3ff000001a087429 */ /* 0x000fe20000000000 */
[----:B------:R-:W-:-:S09]  /*04e0*/  PLOP3.LUT P2, PT, PT, PT, PT, 0x8, 0x80 ;  /* 0x000000000080781c */ /* 0x000fd20003f4e170 */
[----:B------:R-:W-:Y:S02]  /*04f0*/  FSEL R20, R8, R26, P4 ;  /* 0x0000001a08147208 */ /* 0x000fe40002000000 */
[----:B------:R-:W-:-:S06]  /*0500*/  FSEL R21, R9, R27, P4 ;  /* 0x0000001b09157208 */ /* 0x000fcc0002000000 */
[----:B------:R-:W-:Y:S01]  /*0510*/  DADD R8, R20, 1 ;  /* 0x3ff0000014087429 */ /* 0x000fe20000000000 */
[----:B------:R-:W-:-:S04]  /*0520*/  UIADD3 UR7, UPT, UPT, UR7, 0x8, URZ ;  /* 0x0000000807077890 */ /* 0x000fc8000fffe0ff */
[----:B------:R-:W-:Y:S01]  /*0530*/  UISETP.NE.AND UP1, UPT, UR7, URZ, UPT ;  /* 0x000000ff0700728c */ /* 0x000fe2000bf25270 */
[----:B--2---:R-:W-:Y:S01]  /*0540*/  @P1 DSETP.LT.AND P2, PT, R10, R18, PT ;  /* 0x000000120a00122a */ /* 0x004fe20003f41000 */
[----:B------:R-:W-:-:S05]  /*0550*/  PLOP3.LUT P1, PT, PT, PT, PT, 0x8, 0x80 ;  /* 0x000000000080781c */ /* 0x000fca0003f2e170 */
[----:B------:R-:W-:Y:S02]  /*0560*/  FSEL R10, R8, R20, P2 ;  /* 0x00000014080a7208 */ /* 0x000fe40001000000 */
[----:B------:R-:W-:-:S06]  /*0570*/  FSEL R11, R9, R21, P2 ;  /* 0x00000015090b7208 */ /* 0x000fcc0001000000 */
[----:B------:R-:W-:Y:S02]  /*0580*/  DADD R8, R10, 1 ;  /* 0x3ff000000a087429 */ /* 0x000fe40000000000 */
[----:B---3--:R-:W-:-:S08]  /*0590*/  @P3 DSETP.LT.AND P1, PT, R12, R22, PT ;  /* 0x000000160c00322a */ /* 0x008fd00003f21000 */
[----:B------:R-:W-:Y:S02]  /*05a0*/  FSEL R10, R8, R10, P1 ;  /* 0x0000000a080a7208 */ /* 0x000fe40000800000 */
[----:B------:R-:W-:Y:S02]  /*05b0*/  FSEL R11, R9, R11, P1 ;  /* 0x0000000b090b7208 */ /* 0x000fe40000800000 */
[----:B------:R-:W-:-:S04]  /*05c0*/  PLOP3.LUT P1, PT, PT, PT, PT, 0x8, 0x80 ;  /* 0x000000000080781c */ /* 0x000fc80003f2e170 */
[----:B------:R-:W-:-:S03]  /*05d0*/  DADD R8, R10, 1 ;  /* 0x3ff000000a087429 */ /* 0x000fc60000000000 */
[----:B------:R-:W-:Y:S01]  /*05e0*/  @P0 DSETP.LT.AND P1, PT, R14, R24, PT ;  /* 0x000000180e00022a */ /* 0x000fe20003f21000 */
[----:B------:R-:W-:-:S05]  /*05f0*/  IADD3 R2, P0, PT, R2, 0x40, RZ ;  /* 0x0000004002027810 */ /* 0x000fca0007f1e0ff */
[----:B------:R-:W-:Y:S01]  /*0600*/  IMAD.X R3, RZ, RZ, R3, P0 ;  /* 0x000000ffff037224 */ /* 0x000fe200000e0603 */
[----:B------:R-:W-:Y:S02]  /*0610*/  FSEL R20, R8, R10, P1 ;  /* 0x0000000a08147208 */ /* 0x000fe40000800000 */
[----:B------:R-:W-:Y:S01]  /*0620*/  FSEL R21, R9, R11, P1 ;  /* 0x0000000b09157208 */ /* 0x000fe20000800000 */
[----:B------:R-:W-:Y:S06]  /*0630*/  BRA.U UP1, `(.L_x_2) ;  /* 0xfffffff901ec7547 */ /* 0x000fec000b83ffff */
.L_x_1:
[----:B------:R-:W-:Y:S05]  /*0640*/  BRA.U !UP0, `(.L_x_0) ;  /* 0x0000000508387547 */ /* 0x000fea000b800000 */
[----:B------:R-:W0:Y:S01]  /*0650*/  LDCU UR4, c[0x0][0x39c] ;  /* 0x00007380ff0477ac */ /* 0x000e220008000800 */
[----:B------:R-:W-:Y:S02]  /*0660*/  UISETP.GE.U32.AND UP0, UPT, UR8, 0x4, UPT ;  /* 0x000000040800788c */ /* 0x000fe4000bf06070 */
[----:B0-----:R-:W-:-:S04]  /*0670*/  ULOP3.LUT UR5, UR4, 0x3, URZ, 0xc0, !UPT ;  /* 0x0000000304057892 */ /* 0x001fc8000f8ec0ff */
[----:B------:R-:W-:-:S03]  /*0680*/  UISETP.NE.AND UP1, UPT, UR5, URZ, UPT ;  /* 0x000000ff0500728c */ /* 0x000fc6000bf25270 */
[----:B------:R-:W-:Y:S08]  /*0690*/  BRA.U !UP0, `(.L_x_3) ;  /* 0x00000001088c7547 */ /* 0x000ff0000b800000 */
[----:B------:R-:W0:Y:S02]  /*06a0*/  LDC.64 R2, c[0x0][0x380] ;  /* 0x0000e000ff027b82 */ /* 0x000e240000000a00 */
[----:B0-----:R-:W-:-:S05]  /*06b0*/  IMAD.WIDE.U32 R26, R16, 0x8, R2 ;  /* 0x00000008101a7825 */ /* 0x001fca00078e0002 */
[----:B------:R-:W2:Y:S04]  /*06c0*/  LDG.E.64 R22, desc[UR10][R26.64] ;  /* 0x0000000a1a167981 */ /* 0x000ea8000c1e1b00 */
[----:B------:R-:W3:Y:S04]  /*06d0*/  LDG.E.64 R18, desc[UR10][R26.64+0x8] ;  /* 0x0000080a1a127981 */ /* 0x000ee8000c1e1b00 */
[----:B------:R-:W4:Y:S04]  /*06e0*/  LDG.E.64 R10, desc[UR10][R26.64+0x10] ;  /* 0x0000100a1a0a7981 */ /* 0x000f28000c1e1b00 */
[----:B------:R-:W4:Y:S01]  /*06f0*/  LDG.E.64 R8, desc[UR10][R26.64+0x18] ;  /* 0x0000180a1a087981 */ /* 0x000f22000c1e1b00 */
[----:B--2--5:R-:W-:-:S02]  /*0700*/  DSETP.GE.AND P4, PT, R22, R6, PT ;  /* 0x000000061600722a */ /* 0x024fc40003f86000 */
[----:B---3--:R-:W-:-:S12]  /*0710*/  DSETP.GE.AND P2, PT, R18, R6, PT ;  /* 0x000000061200722a */ /* 0x008fd80003f46000 */
[----:B------:R-:W2:Y:S01]  /*0720*/  @P4 LDG.E.64 R28, desc[UR10][R4.64+0x8] ;  /* 0x0000080a041c4981 */ /* 0x000ea2000c1e1b00 */
[----:B----4-:R-:W-:-:S03]  /*0730*/  DSETP.GE.AND P1, PT, R10, R6, PT ;  /* 0x000000060a00722a */ /* 0x010fc60003f26000 */
[----:B------:R-:W3:Y:S01]  /*0740*/  @P2 LDG.E.64 R14, desc[UR10][R4.64+0x8] ;  /* 0x0000080a040e2981 */ /* 0x000ee2000c1e1b00 */
[----:B------:R-:W-:-:S10]  /*0750*/  DSETP.GE.AND P0, PT, R8, R6, PT ;  /* 0x000000060800722a */ /* 0x000fd40003f06000 */
[----:B------:R-:W4:Y:S04]  /*0760*/  @P1 LDG.E.64 R12, desc[UR10][R4.64+0x8] ;  /* 0x0000080a040c1981 */ /* 0x000f28000c1e1b00 */
[----:B------:R-:W4:Y:S01]  /*0770*/  @P0 LDG.E.64 R2, desc[UR10][R4.64+0x8] ;  /* 0x0000080a04020981 */ /* 0x000f22000c1e1b00 */
[----:B------:R-:W-:Y:S01]  /*0780*/  PLOP3.LUT P3, PT, PT, PT, PT, 0x8, 0x80 ;  /* 0x000000000080781c */ /* 0x000fe20003f6e170 */
[----:B------:R-:W-:Y:S01]  /*0790*/  DADD R24, R20, 1 ;  /* 0x3ff0000014187429 */ /* 0x000fe20000000000 */
[----:B------:R-:W-:-:S05]  /*07a0*/  VIADD R16, R16, 0x4 ;  /* 0x0000000410107836 */ /* 0x000fca0000000000 */
[----:B--2---:R-:W-:-:S06]  /*07b0*/  @P4 DSETP.LT.AND P3, PT, R22, R28, PT ;  /* 0x0000001c1600422a */ /* 0x004fcc0003f61000 */
[----:B------:R-:W-:Y:S02]  /*07c0*/  FSEL R22, R24, R20, P3 ;  /* 0x0000001418167208 */ /* 0x000fe40001800000 */
[----:B------:R-:W-:Y:S02]  /*07d0*/  FSEL R23, R25, R21, P3 ;  /* 0x0000001519177208 */ /* 0x000fe40001800000 */
[----:B------:R-:W-:-:S04]  /*07e0*/  PLOP3.LUT P3, PT, PT, PT, PT, 0x8, 0x80 ;  /* 0x000000000080781c */ /* 0x000fc80003f6e170 */
[----:B------:R-:W-:-:S03]  /*07f0*/  DADD R20, R22, 1 ;  /* 0x3ff0000016147429 */ /* 0x000fc60000000000 */
[----:B---3--:R-:W-:Y:S01]  /*0800*/  @P2 DSETP.LT.AND P3, PT, R18, R14, PT ;  /* 0x0000000e1200222a */ /* 0x008fe20003f61000 */
[----:B------:R-:W-:-:S06]  /*0810*/  PLOP3.LUT P2, PT, PT, PT, PT, 0x8, 0x80 ;  /* 0x000000000080781c */ /* 0x000fcc0003f4e170 */
[----:B------:R-:W-:Y:S01]  /*0820*/  FSEL R18, R20, R22, P3 ;  /* 0x0000001614127208 */ /* 0x000fe20001800000 */
[----:B----4-:R-:W-:Y:S01]  /*0830*/  @P1 DSETP.LT.AND P2, PT, R10, R12, PT ;  /* 0x0000000c0a00122a */ /* 0x010fe20003f41000 */
[----:B------:R-:W-:Y:S02]  /*0840*/  FSEL R19, R21, R23, P3 ;  /* 0x0000001715137208 */ /* 0x000fe40001800000 */
[----:B------:R-:W-:-:S04]  /*0850*/  PLOP3.LUT P1, PT, PT, PT, PT, 0x8, 0x80 ;  /* 0x000000000080781c */ /* 0x000fc80003f2e170 */
[----:B------:R-:W-:-:S03]  /*0860*/  DADD R14, R18, 1 ;  /* 0x3ff00000120e7429 */ /* 0x000fc60000000000 */
[----:B------:R-:W-:-:S07]  /*0870*/  @P0 DSETP.LT.AND P1, PT, R8, R2, PT ;  /* 0x000000020800022a */ /* 0x000fce0003f21000 */
[----:B------:R-:W-:Y:S02]  /*0880*/  FSEL R12, R14, R18, P2 ;  /* 0x000000120e0c7208 */ /* 0x000fe40001000000 */
[----:B------:R-:W-:-:S06]  /*0890*/  FSEL R13, R15, R19, P2 ;  /* 0x000000130f0d7208 */ /* 0x000fcc0001000000 */
[----:B------:R-:W-:-:S10]  /*08a0*/  DADD R10, R12, 1 ;  /* 0x3ff000000c0a7429 */ /* 0x000fd40000000000 */
[----:B------:R-:W-:Y:S02]  /*08b0*/  FSEL R20, R10, R12, P1 ;  /* 0x0000000c0a147208 */ /* 0x000fe40000800000 */
[----:B------:R-:W-:-:S07]  /*08c0*/  FSEL R21, R11, R13, P1 ;  /* 0x0000000d0b157208 */ /* 0x000fce0000800000 */
.L_x_3:
[----:B------:R-:W-:Y:S05]  /*08d0*/  BRA.U !UP1, `(.L_x_0) ;  /* 0x0000000109947547 */ /* 0x000fea000b800000 */
[----:B------:R-:W-:Y:S02]  /*08e0*/  UISETP.NE.AND UP0, UPT, UR5, 0x1, UPT ;  /* 0x000000010500788c */ /* 0x000fe4000bf05270 */
[----:B------:R-:W-:-:S04]  /*08f0*/  ULOP3.LUT UR4, UR4, 0x1, URZ, 0xc0, !UPT ;  /* 0x0000000104047892 */ /* 0x000fc8000f8ec0ff */
[----:B------:R-:W-:-:S03]  /*0900*/  UISETP.NE.U32.AND UP1, UPT, UR4, 0x1, UPT ;  /* 0x000000010400788c */ /* 0x000fc6000bf25070 */
[----:B------:R-:W-:Y:S08]  /*0910*/  BRA.U !UP0, `(.L_x_4) ;  /* 0x00000001084c7547 */ /* 0x000ff0000b800000 */
[----:B------:R-:W0:Y:S02]  /*0920*/  LDC.64 R2, c[0x0][0x380] ;  /* 0x0000e000ff027b82 */ /* 0x000e240000000a00 */
[----:B0-----:R-:W-:-:S05]  /*0930*/  IMAD.WIDE.U32 R12, R16, 0x8, R2 ;  /* 0x00000008100c7825 */ /* 0x001fca00078e0002 */
[----:B------:R-:W2:Y:S04]  /*0940*/  LDG.E.64 R2, desc[UR10][R12.64] ;  /* 0x0000000a0c027981 */ /* 0x000ea8000c1e1b00 */
[----:B------:R-:W3:Y:S01]  /*0950*/  LDG.E.64 R10, desc[UR10][R12.64+0x8] ;  /* 0x0000080a0c0a7981 */ /* 0x000ee2000c1e1b00 */
[--C-:B--2--5:R-:W-:Y:S02]  /*0960*/  DSETP.GE.AND P1, PT, R2, R6.reuse, PT ;  /* 0x000000060200722a */ /* 0x124fe40003f26000 */
[----:B---3--:R-:W-:-:S12]  /*0970*/  DSETP.GE.AND P2, PT, R10, R6, PT ;  /* 0x000000060a00722a */ /* 0x008fd80003f46000 */
[----:B------:R-:W2:Y:S04]  /*0980*/  @P1 LDG.E.64 R8, desc[UR10][R4.64+0x8] ;  /* 0x0000080a04081981 */ /* 0x000ea8000c1e1b00 */
[----:B------:R-:W3:Y:S01]  /*0990*/  @P2 LDG.E.64 R18, desc[UR10][R4.64+0x8] ;  /* 0x0000080a04122981 */ /* 0x000ee2000c1e1b00 */
        /* <DEDUP_REMOVED lines=8> */
[----:B---3--:R-:W-:-:S07]  /*0a20*/  @P2 DSETP.LT.AND P0, PT, R10, R18, PT ;  /* 0x000000120a00222a */ /* 0x008fce0003f01000 */
[----:B------:R-:W-:Y:S02]  /*0a30*/  FSEL R20, R2, R8, P0 ;  /* 0x0000000802147208 */ /* 0x000fe40000000000 */
[----:B------:R-:W-:-:S07]  /*0a40*/  FSEL R21, R3, R9, P0 ;  /* 0x0000000903157208 */ /* 0x000fce0000000000 */
.L_x_4:
[----:B------:R-:W-:Y:S05]  /*0a50*/  BRA.U UP1, `(.L_x_0) ;  /* 0x0000000101347547 */ /* 0x000fea000b800000 */
[----:B------:R-:W0:Y:S02]  /*0a60*/  LDC.64 R2, c[0x0][0x380] ;  /* 0x0000e000ff027b82 */ /* 0x000e240000000a00 */
[----:B0-----:R-:W-:-:S06]  /*0a70*/  IMAD.WIDE.U32 R16, R16, 0x8, R2 ;  /* 0x0000000810107825 */ /* 0x001fcc00078e0002 */
[----:B------:R-:W2:Y:S01]  /*0a80*/  LDG.E.64 R16, desc[UR10][R16.64] ;  /* 0x0000000a10107981 */ /* 0x000ea2000c1e1b00 */
[----:B------:R-:W-:Y:S01]  /*0a90*/  BSSY.RECONVERGENT B0, `(.L_x_5) ;  /* 0x0000007000007945 */ /* 0x000fe20003800200 */
[----:B------:R-:W-:Y:S01]  /*0aa0*/  DADD R2, R20, 1 ;  /* 0x3ff0000014027429 */ /* 0x000fe20000000000 */
[----:B------:R-:W-:Y:S01]  /*0ab0*/  PLOP3.LUT P0, PT, PT, PT, PT, 0x8, 0x80 ;  /* 0x000000000080781c */ /* 0x000fe20003f0e170 */
[----:B--2--5:R-:W-:-:S14]  /*0ac0*/  DSETP.GE.AND P1, PT, R16, R6, PT ;  /* 0x000000061000722a */ /* 0x024fdc0003f26000 */
[----:B------:R-:W-:Y:S05]  /*0ad0*/  @!P1 BRA `(.L_x_6) ;  /* 0x0000000000089947 */ /* 0x000fea0003800000 */
[----:B------:R-:W2:Y:S02]  /*0ae0*/  LDG.E.64 R4, desc[UR10][R4.64+0x8] ;  /* 0x0000080a04047981 */ /* 0x000ea4000c1e1b00 */
[----:B--2---:R-:W-:-:S14]  /*0af0*/  DSETP.LT.AND P0, PT, R16, R4, PT ;  /* 0x000000041000722a */ /* 0x004fdc0003f01000 */
.L_x_6:
[----:B------:R-:W-:Y:S05]  /*0b00*/  BSYNC.RECONVERGENT B0 ;  /* 0x0000000000007941 */ /* 0x000fea0003800200 */
.L_x_5:
[----:B------:R-:W-:Y:S02]  /*0b10*/  FSEL R20, R2, R20, P0 ;  /* 0x0000001402147208 */ /* 0x000fe40000000000 */
[----:B------:R-:W-:-:S07]  /*0b20*/  FSEL R21, R3, R21, P0 ;  /* 0x0000001503157208 */ /* 0x000fce0000000000 */
.L_x_0:
[----:B------:R-:W0:Y:S01]  /*0b30*/  LDCU UR4, c[0x0][0x3a0] ;  /* 0x00007400ff0477ac */ /* 0x000e220008000800 */
[----:B------:R-:W-:Y:S01]  /*0b40*/  IMAD.MOV.U32 R2, RZ, RZ, 0x1 ;  /* 0x00000001ff027424 */ /* 0x000fe200078e00ff */
[----:B------:R-:W-:Y:S01]  /*0b50*/  FSETP.GEU.AND P1, PT, |R21|, 6.5827683646048100446e-37, PT ;  /* 0x036000001500780b */ /* 0x000fe20003f2e200 */
[----:B------:R-:W-:Y:S01]  /*0b60*/  BSSY.RECONVERGENT B0, `(.L_x_7) ;  /* 0x0000012000007945 */ /* 0x000fe20003800200 */
[----:B0----5:R-:W0:Y:S08]  /*0b70*/  I2F.F64 R6, UR4 ;  /* 0x0000000400067d12 */ /* 0x021e300008201c00 */
[----:B0-----:R-:W0:Y:S02]  /*0b80*/  MUFU.RCP64H R3, R7 ;  /* 0x0000000700037308 */ /* 0x001e240000001800 */
[----:B0-----:R-:W-:-:S08]  /*0b90*/  DFMA R4, -R6, R2, 1 ;  /* 0x3ff000000604742b */ /* 0x001fd00000000102 */
[----:B------:R-:W-:-:S08]  /*0ba0*/  DFMA R4, R4, R4, R4 ;  /* 0x000000040404722b */ /* 0x000fd00000000004 */
[----:B------:R-:W-:-:S08]  /*0bb0*/  DFMA R4, R2, R4, R2 ;  /* 0x000000040204722b */ /* 0x000fd00000000002 */
[----:B------:R-:W-:-:S08]  /*0bc0*/  DFMA R2, -R6, R4, 1 ;  /* 0x3ff000000602742b */ /* 0x000fd00000000104 */
[----:B------:R-:W-:-:S08]  /*0bd0*/  DFMA R2, R4, R2, R4 ;  /* 0x000000020402722b */ /* 0x000fd00000000004 */
[----:B------:R-:W-:-:S08]  /*0be0*/  DMUL R4, R2, R20 ;  /* 0x0000001402047228 */ /* 0x000fd00000000000 */
[----:B------:R-:W-:-:S08]  /*0bf0*/  DFMA R8, -R6, R4, R20 ;  /* 0x000000040608722b */ /* 0x000fd00000000114 */
[----:B------:R-:W-:-:S10]  /*0c00*/  DFMA R2, R2, R8, R4 ;  /* 0x000000080202722b */ /* 0x000fd40000000004 */
[----:B------:R-:W-:-:S05]  /*0c10*/  FFMA R4, RZ, R7, R3 ;  /* 0x00000007ff047223 */ /* 0x000fca0000000003 */
[----:B------:R-:W-:-:S13]  /*0c20*/  FSETP.GT.AND P0, PT, |R4|, 1.469367938527859385e-39, PT ;  /* 0x001000000400780b */ /* 0x000fda0003f04200 */
[----:B------:R-:W-:Y:S05]  /*0c30*/  @P0 BRA P1, `(.L_x_8) ;  /* 0x0000000000100947 */ /* 0x000fea0000800000 */
[----:B------:R-:W-:Y:S01]  /*0c40*/  IMAD.MOV.U32 R4, RZ, RZ, R20 ;  /* 0x000000ffff047224 */ /* 0x000fe200078e0014 */
[----:B------:R-:W-:Y:S01]  /*0c50*/  MOV R10, 0xc80 ;  /* 0x00000c80000a7802 */ /* 0x000fe20000000f00 */
[----:B------:R-:W-:-:S07]  /*0c60*/  IMAD.MOV.U32 R5, RZ, RZ, R21 ;  /* 0x000000ffff057224 */ /* 0x000fce00078e0015 */
[----:B------:R-:W-:Y:S05]  /*0c70*/  CALL.REL.NOINC `($__internal_0_$__cuda_sm20_div_rn_f64_full) ;  /* 0x0000000000147944 */ /* 0x000fea0003c00000 */
.L_x_8:
[----:B------:R-:W-:Y:S05]  /*0c80*/  BSYNC.RECONVERGENT B0 ;  /* 0x0000000000007941 */ /* 0x000fea0003800200 */
.L_x_7:
[----:B------:R-:W0:Y:S02]  /*0c90*/  LDC.64 R4, c[0x0][0x388] ;  /* 0x0000e200ff047b82 */ /* 0x000e240000000a00 */
[----:B0-----:R-:W-:-:S05]  /*0ca0*/  IMAD.WIDE R4, R0, 0x8, R4 ;  /* 0x0000000800047825 */ /* 0x001fca00078e0204 */
[----:B------:R-:W-:Y:S01]  /*0cb0*/  STG.E.64 desc[UR10][R4.64], R2 ;  /* 0x0000000204007986 */ /* 0x000fe2000c101b0a */
[----:B------:R-:W-:Y:S05]  /*0cc0*/  EXIT ;  /* 0x000000000000794d */ /* 0x000fea0003800000 */
        .weak           $__internal_0_$__cuda_sm20_div_rn_f64_full
        .type           $__internal_0_$__cuda_sm20_div_rn_f64_full,@function
        .size           $__internal_0_$__cuda_sm20_div_rn_f64_full,(.L_x_32 - $__internal_0_$__cuda_sm20_div_rn_f64_full)
$__internal_0_$__cuda_sm20_div_rn_f64_full:
[C---:B------:R-:W-:Y:S01]  /*0cd0*/  FSETP.GEU.AND P0, PT, |R7|.reuse, 1.469367938527859385e-39, PT ;  /* 0x001000000700780b */ /* 0x040fe20003f0e200 */
[----:B------:R-:W-:Y:S01]  /*0ce0*/  IMAD.MOV.U32 R16, RZ, RZ, 0x1 ;  /* 0x00000001ff107424 */ /* 0x000fe200078e00ff */
[----:B------:R-:W-:Y:S01]  /*0cf0*/  LOP3.LUT R2, R7, 0x800fffff, RZ, 0xc0, !PT ;  /* 0x800fffff07027812 */ /* 0x000fe200078ec0ff */
[----:B------:R-:W-:Y:S01]  /*0d00*/  BSSY.RECONVERGENT B1, `(.L_x_9) ;  /* 0x0000055000017945 */ /* 0x000fe20003800200 */
[C---:B------:R-:W-:Y:S02]  /*0d10*/  FSETP.GEU.AND P2, PT, |R5|.reuse, 1.469367938527859385e-39, PT ;  /* 0x001000000500780b */ /* 0x040fe40003f4e200 */
[----:B------:R-:W-:Y:S01]  /*0d20*/  LOP3.LUT R3, R2, 0x3ff00000, RZ, 0xfc, !PT ;  /* 0x3ff0000002037812 */ /* 0x000fe200078efcff */
[----:B------:R-:W-:Y:S01]  /*0d30*/  IMAD.MOV.U32 R2, RZ, RZ, R6 ;  /* 0x000000ffff027224 */ /* 0x000fe200078e0006 */
[----:B------:R-:W-:Y:S02]  /*0d40*/  LOP3.LUT R11, R5, 0x7ff00000, RZ, 0xc0, !PT ;  /* 0x7ff00000050b7812 */ /* 0x000fe400078ec0ff */
[----:B------:R-:W-:-:S03]  /*0d50*/  LOP3.LUT R14, R7, 0x7ff00000, RZ, 0xc0, !PT ;  /* 0x7ff00000070e7812 */ /* 0x000fc600078ec0ff */
[----:B------:R-:W-:Y:S01]  /*0d60*/  @!P0 DMUL R2, R6, 8.98846567431157953865e+307 ;  /* 0x7fe0000006028828 */ /* 0x000fe20000000000 */
[----:B------:R-:W-:-:S03]  /*0d70*/  ISETP.GE.U32.AND P1, PT, R11, R14, PT ;  /* 0x0000000e0b00720c */ /* 0x000fc60003f26070 */
[----:B------:R-:W-:Y:S01]  /*0d80*/  @!P2 LOP3.LUT R12, R7, 0x7ff00000, RZ, 0xc0, !PT ;  /* 0x7ff00000070ca812 */ /* 0x000fe200078ec0ff */
[----:B------:R-:W-:Y:S01]  /*0d90*/  @!P2 IMAD.MOV.U32 R18, RZ, RZ, RZ ;  /* 0x000000ffff12a224 */ /* 0x000fe200078e00ff */
[----:B------:R-:W0:Y:S02]  /*0da0*/  MUFU.RCP64H R17, R3 ;  /* 0x0000000300117308 */ /* 0x000e240000001800 */
[----:B------:R-:W-:Y:S01]  /*0db0*/  @!P2 ISETP.GE.U32.AND P3, PT, R11, R12, PT ;  /* 0x0000000c0b00a20c */ /* 0x000fe20003f66070 */
[----:B------:R-:W-:-:S05]  /*0dc0*/  IMAD.MOV.U32 R12, RZ, RZ, 0x1ca00000 ;  /* 0x1ca00000ff0c7424 */ /* 0x000fca00078e00ff */
[----:B------:R-:W-:-:S04]  /*0dd0*/  @!P2 SEL R13, R12, 0x63400000, !P3 ;  /* 0x634000000c0da807 */ /* 0x000fc80005800000 */
[----:B------:R-:W-:-:S04]  /*0de0*/  @!P2 LOP3.LUT R13, R13, 0x80000000, R5, 0xf8, !PT ;  /* 0x800000000d0da812 */ /* 0x000fc800078ef805 */
[----:B------:R-:W-:Y:S01]  /*0df0*/  @!P2 LOP3.LUT R19, R13, 0x100000, RZ, 0xfc, !PT ;  /* 0x001000000d13a812 */ /* 0x000fe200078efcff */
[----:B0-----:R-:W-:-:S08]  /*0e00*/  DFMA R8, R16, -R2, 1 ;  /* 0x3ff000001008742b */ /* 0x001fd00000000802 */
[----:B------:R-:W-:-:S08]  /*0e10*/  DFMA R8, R8, R8, R8 ;  /* 0x000000080808722b */ /* 0x000fd00000000008 */
[----:B------:R-:W-:Y:S01]  /*0e20*/  DFMA R16, R16, R8, R16 ;  /* 0x000000081010722b */ /* 0x000fe20000000010 */
[----:B------:R-:W-:Y:S01]  /*0e30*/  SEL R9, R12, 0x63400000, !P1 ;  /* 0x634000000c097807 */ /* 0x000fe20004800000 */
[----:B------:R-:W-:-:S03]  /*0e40*/  IMAD.MOV.U32 R8, RZ, RZ, R4 ;  /* 0x000000ffff087224 */ /* 0x000fc600078e0004 */
[----:B------:R-:W-:-:S03]  /*0e50*/  LOP3.LUT R9, R9, 0x800fffff, R5, 0xf8, !PT ;  /* 0x800fffff09097812 */ /* 0x000fc600078ef805 */
[----:B------:R-:W-:-:S03]  /*0e60*/  DFMA R20, R16, -R2, 1 ;  /* 0x3ff000001014742b */ /* 0x000fc60000000802 */
[----:B------:R-:W-:-:S05]  /*0e70*/  @!P2 DFMA R8, R8, 2, -R18 ;  /* 0x400000000808a82b */ /* 0x000fca0000000812 */
[----:B------:R-:W-:Y:S01]  /*0e80*/  DFMA R16, R16, R20, R16 ;  /* 0x000000141010722b */ /* 0x000fe20000000010 */
[----:B------:R-:W-:Y:S02]  /*0e90*/  IMAD.MOV.U32 R21, RZ, RZ, R11 ;  /* 0x000000ffff157224 */ /* 0x000fe400078e000b */
[----:B------:R-:W-:Y:S01]  /*0ea0*/  IMAD.MOV.U32 R20, RZ, RZ, R14 ;  /* 0x000000ffff147224 */ /* 0x000fe200078e000e */
[----:B------:R-:W-:Y:S02]  /*0eb0*/  @!P0 LOP3.LUT R20, R3, 0x7ff00000, RZ, 0xc0, !PT ;  /* 0x7ff0000003148812 */ /* 0x000fe400078ec0ff */
[----:B------:R-:W-:Y:S02]  /*0ec0*/  @!P2 LOP3.LUT R21, R9, 0x7ff00000, RZ, 0xc0, !PT ;  /* 0x7ff000000915a812 */ /* 0x000fe400078ec0ff */
[----:B------:R-:W-:Y:S01]  /*0ed0*/  DMUL R18, R16, R8 ;  /* 0x0000000810127228 */ /* 0x000fe20000000000 */
[----:B------:R-:W-:Y:S02]  /*0ee0*/  VIADD R22, R20, 0xffffffff ;  /* 0xffffffff14167836 */ /* 0x000fe40000000000 */
[----:B------:R-:W-:-:S05]  /*0ef0*/  VIADD R13, R21, 0xffffffff ;  /* 0xffffffff150d7836 */ /* 0x000fca0000000000 */
[----:B------:R-:W-:Y:S01]  /*0f00*/  DFMA R14, R18, -R2, R8 ;  /* 0x80000002120e722b */ /* 0x000fe20000000008 */
[----:B------:R-:W-:-:S04]  /*0f10*/  ISETP.GT.U32.AND P0, PT, R13, 0x7feffffe, PT ;  /* 0x7feffffe0d00780c */ /* 0x000fc80003f04070 */
[----:B------:R-:W-:-:S03]  /*0f20*/  ISETP.GT.U32.OR P0, PT, R22, 0x7feffffe, P0 ;  /* 0x7feffffe1600780c */ /* 0x000fc60000704470 */
[----:B------:R-:W-:-:S10]  /*0f30*/  DFMA R14, R16, R14, R18 ;  /* 0x0000000e100e722b */ /* 0x000fd40000000012 */
[----:B------:R-:W-:Y:S05]  /*0f40*/  @P0 BRA `(.L_x_10) ;  /* 0x00000000006c0947 */ /* 0x000fea0003800000 */
[----:B------:R-:W-:-:S04]  /*0f50*/  LOP3.LUT R16, R7, 0x7ff00000, RZ, 0xc0, !PT ;  /* 0x7ff0000007107812 */ /* 0x000fc800078ec0ff */
[CC--:B------:R-:W-:Y:S02]  /*0f60*/  VIADDMNMX R4, R11.reuse, -R16.reuse, 0xb9600000, !PT ;  /* 0xb96000000b047446 */ /* 0x0c0fe40007800910 */
[----:B------:R-:W-:Y:S02]  /*0f70*/  ISETP.GE.U32.AND P0, PT, R11, R16, PT ;  /* 0x000000100b00720c */ /* 0x000fe40003f06070 */
[----:B------:R-:W-:Y:S02]  /*0f80*/  VIMNMX R4, PT, PT, R4, 0x46a00000, PT ;  /* 0x46a0000004047848 */ /* 0x000fe40003fe0100 */
[----:B------:R-:W-:-:S05]  /*0f90*/  SEL R11, R12, 0x63400000, !P0 ;  /* 0x634000000c0b7807 */ /* 0x000fca0004000000 */
[----:B------:R-:W-:Y:S02]  /*0fa0*/  IMAD.IADD R11, R4, 0x1, -R11 ;  /* 0x00000001040b7824 */ /* 0x000fe400078e0a0b */
[----:B------:R-:W-:Y:S02]  /*0fb0*/  IMAD.MOV.U32 R4, RZ, RZ, RZ ;  /* 0x000000ffff047224 */ /* 0x000fe400078e00ff */
[----:B------:R-:W-:-:S06]  /*0fc0*/  VIADD R5, R11, 0x7fe00000 ;  /* 0x7fe000000b057836 */ /* 0x000fcc0000000000 */
[----:B------:R-:W-:-:S10]  /*0fd0*/  DMUL R12, R14, R4 ;  /* 0x000000040e0c7228 */ /* 0x000fd40000000000 */
[----:B------:R-:W-:-:S13]  /*0fe0*/  FSETP.GTU.AND P0, PT, |R13|, 1.469367938527859385e-39, PT ;  /* 0x001000000d00780b */ /* 0x000fda0003f0c200 */
[----:B------:R-:W-:Y:S05]  /*0ff0*/  @P0 BRA `(.L_x_11) ;  /* 0x0000000000940947 */ /* 0x000fea0003800000 */
[----:B------:R-:W-:Y:S01]  /*1000*/  DFMA R2, R14, -R2, R8 ;  /* 0x800000020e02722b */ /* 0x000fe20000000008 */
[----:B------:R-:W-:-:S09]  /*1010*/  IMAD.MOV.U32 R4, RZ, RZ, RZ ;  /* 0x000000ffff047224 */ /* 0x000fd200078e00ff */
[C---:B------:R-:W-:Y:S02]  /*1020*/  FSETP.NEU.AND P0, PT, R3.reuse, RZ, PT ;  /* 0x000000ff0300720b */ /* 0x040fe40003f0d000 */
[----:B------:R-:W-:-:S04]  /*1030*/  LOP3.LUT R7, R3, 0x80000000, R7, 0x48, !PT ;  /* 0x8000000003077812 */ /* 0x000fc800078e4807 */
[----:B------:R-:W-:-:S07]  /*1040*/  LOP3.LUT R5, R7, R5, RZ, 0xfc, !PT ;  /* 0x0000000507057212 */ /* 0x000fce00078efcff */
[----:B------:R-:W-:Y:S05]  /*1050*/  @!P0 BRA `(.L_x_11) ;  /* 0x00000000007c8947 */ /* 0x000fea0003800000 */
[----:B------:R-:W-:Y:S01]  /*1060*/  IMAD.MOV R3, RZ, RZ, -R11 ;  /* 0x000000ffff037224 */ /* 0x000fe200078e0a0b */
[----:B------:R-:W-:Y:S01]  /*1070*/  DMUL.RP R4, R14, R4 ;  /* 0x000000040e047228 */ /* 0x000fe20000008000 */
[----:B------:R-:W-:-:S06]  /*1080*/  IMAD.MOV.U32 R2, RZ, RZ, RZ ;  /* 0x000000ffff027224 */ /* 0x000fcc00078e00ff */
[----:B------:R-:W-:-:S03]  /*1090*/  DFMA R2, R12, -R2, R14 ;  /* 0x800000020c02722b */ /* 0x000fc6000000000e */
[----:B------:R-:W-:-:S03]  /*10a0*/  LOP3.LUT R7, R5, R7, RZ, 0x3c, !PT ;  /* 0x0000000705077212 */ /* 0x000fc600078e3cff */
[----:B------:R-:W-:-:S04]  /*10b0*/  IADD3 R2, PT, PT, -R11, -0x43300000, RZ ;  /* 0xbcd000000b027810 */ /* 0x000fc80007ffe1ff */
[----:B------:R-:W-:-:S04]  /*10c0*/  FSETP.NEU.AND P0, PT, |R3|, R2, PT ;  /* 0x000000020300720b */ /* 0x000fc80003f0d200 */
[----:B------:R-:W-:Y:S02]  /*10d0*/  FSEL R12, R4, R12, !P0 ;  /* 0x0000000c040c7208 */ /* 0x000fe40004000000 */
[----:B------:R-:W-:Y:S01]  /*10e0*/  FSEL R13, R7, R13, !P0 ;  /* 0x0000000d070d7208 */ /* 0x000fe20004000000 */
[----:B------:R-:W-:Y:S06]  /*10f0*/  BRA `(.L_x_11) ;  /* 0x0000000000547947 */ /* 0x000fec0003800000 */
.L_x_10:
[----:B------:R-:W-:-:S14]  /*1100*/  DSETP.NAN.AND P0, PT, R4, R4, PT ;  /* 0x000000040400722a */ /* 0x000fdc0003f08000 */
[----:B------:R-:W-:Y:S05]  /*1110*/  @P0 BRA `(.L_x_12) ;  /* 0x0000000000440947 */ /* 0x000fea0003800000 */
[----:B------:R-:W-:-:S14]  /*1120*/  DSETP.NAN.AND P0, PT, R6, R6, PT ;  /* 0x000000060600722a */ /* 0x000fdc0003f08000 */
[----:B------:R-:W-:Y:S05]  /*1130*/  @P0 BRA `(.L_x_13) ;  /* 0x0000000000300947 */ /* 0x000fea0003800000 */
[----:B------:R-:W-:Y:S01]  /*1140*/  ISETP.NE.AND P0, PT, R21, R20, PT ;  /* 0x000000141500720c */ /* 0x000fe20003f05270 */
[----:B------:R-:W-:Y:S02]  /*1150*/  IMAD.MOV.U32 R12, RZ, RZ, 0x0 ;  /* 0x00000000ff0c7424 */ /* 0x000fe400078e00ff */
[----:B------:R-:W-:-:S10]  /*1160*/  IMAD.MOV.U32 R13, RZ, RZ, -0x80000 ;  /* 0xfff80000ff0d7424 */ /* 0x000fd400078e00ff */
[----:B------:R-:W-:Y:S05]  /*1170*/  @!P0 BRA `(.L_x_11) ;  /* 0x0000000000348947 */ /* 0x000fea0003800000 */
[----:B------:R-:W-:Y:S02]  /*1180*/  ISETP.NE.AND P0, PT, R21, 0x7ff00000, PT ;  /* 0x7ff000001500780c */ /* 0x000fe40003f05270 */
[----:B------:R-:W-:Y:S02]  /*1190*/  LOP3.LUT R13, R5, 0x80000000, R7, 0x48, !PT ;  /* 0x80000000050d7812 */ /* 0x000fe400078e4807 */
[----:B------:R-:W-:-:S13]  /*11a0*/  ISETP.EQ.OR P0, PT, R20, RZ, !P0 ;  /* 0x000000ff1400720c */ /* 0x000fda0004702670 */
[----:B------:R-:W-:Y:S01]  /*11b0*/  @P0 LOP3.LUT R2, R13, 0x7ff00000, RZ, 0xfc, !PT ;  /* 0x7ff000000d020812 */ /* 0x000fe200078efcff */
[----:B------:R-:W-:Y:S02]  /*11c0*/  @!P0 IMAD.MOV.U32 R12, RZ, RZ, RZ ;  /* 0x000000ffff0c8224 */ /* 0x000fe400078e00ff */
[----:B------:R-:W-:Y:S02]  /*11d0*/  @P0 IMAD.MOV.U32 R12, RZ, RZ, RZ ;  /* 0x000000ffff0c0224 */ /* 0x000fe400078e00ff */
[----:B------:R-:W-:Y:S01]  /*11e0*/  @P0 IMAD.MOV.U32 R13, RZ, RZ, R2 ;  /* 0x000000ffff0d0224 */ /* 0x000fe200078e0002 */
[----:B------:R-:W-:Y:S06]  /*11f0*/  BRA `(.L_x_11) ;  /* 0x0000000000147947 */ /* 0x000fec0003800000 */
.L_x_13:
[----:B------:R-:W-:Y:S01]  /*1200*/  LOP3.LUT R13, R7, 0x80000, RZ, 0xfc, !PT ;  /* 0x00080000070d7812 */ /* 0x000fe200078efcff */
[----:B------:R-:W-:Y:S01]  /*1210*/  IMAD.MOV.U32 R12, RZ, RZ, R6 ;  /* 0x000000ffff0c7224 */ /* 0x000fe200078e0006 */
[----:B------:R-:W-:Y:S06]  /*1220*/  BRA `(.L_x_11) ;  /* 0x0000000000087947 */ /* 0x000fec0003800000 */
.L_x_12:
[----:B------:R-:W-:Y:S01]  /*1230*/  LOP3.LUT R13, R5, 0x80000, RZ, 0xfc, !PT ;  /* 0x00080000050d7812 */ /* 0x000fe200078efcff */
[----:B------:R-:W-:-:S07]  /*1240*/  IMAD.MOV.U32 R12, RZ, RZ, R4 ;  /* 0x000000ffff0c7224 */ /* 0x000fce00078e0004 */
.L_x_11:
[----:B------:R-:W-:Y:S05]  /*1250*/  BSYNC.RECONVERGENT B1 ;  /* 0x0000000000017941 */ /* 0x000fea0003800200 */
.L_x_9:
[----:B------:R-:W-:Y:S02]  /*1260*/  IMAD.MOV.U32 R11, RZ, RZ, 0x0 ;  /* 0x00000000ff0b7424 */ /* 0x000fe400078e00ff */
[----:B------:R-:W-:Y:S02]  /*1270*/  IMAD.MOV.U32 R2, RZ, RZ, R12 ;  /* 0x000000ffff027224 */ /* 0x000fe400078e000c */
[----:B------:R-:W-:Y:S01]  /*1280*/  IMAD.MOV.U32 R3, RZ, RZ, R13 ;  /* 0x000000ffff037224 */ /* 0x000fe200078e000d */
[----:B------:R-:W-:Y:S06]  /*1290*/  RET.REL.NODEC R10 `(_Z9get_histsPdS_S_iii) ;  /* 0xffffffec0a587950 */ /* 0x000fec0003c3ffff */
.L_x_14:
[----:B------:R-:W-:-:S00]  /*12a0*/  BRA `(.L_x_14) ;  /* 0xfffffffc00fc7947 */ /* 0x000fc0000383ffff */
[----:B------:R-:W-:-:S00]  /*12b0*/  NOP ;  /* 0x0000000000007918 */ /* 0x000fc00000000000 */
        /* <DEDUP_REMOVED lines=12> */
.L_x_32:


//--------------------- .text._Z7randgenPdii      --------------------------
	.section	.text._Z7randgenPdii,"ax",@progbits
	.align	128
        .global         _Z7randgenPdii
        .type           _Z7randgenPdii,@function
        .size           _Z7randgenPdii,(.L_x_34 - _Z7randgenPdii)
        .other          _Z7randgenPdii,@"STO_CUDA_ENTRY STV_DEFAULT"
_Z7randgenPdii:
.text._Z7randgenPdii:
[----:B------:R-:W0:Y:S01]  /*0000*/  LDC R1, c[0x0][0x37c] ;  /* 0x0000df00ff017b82 */ /* 0x000e220000000800 */
[----:B------:R-:W1:Y:S07]  /*0010*/  S2R R3, SR_TID.X ;  /* 0x0000000000037919 */ /* 0x000e6e0000002100 */
[----:B------:R-:W1:Y:S01]  /*0020*/  S2UR UR4, SR_CTAID.X ;  /* 0x00000000000479c3 */ /* 0x000e620000002500 */
[----:B0-----:R-:W-:Y:S01]  /*0030*/  VIADD R1, R1, 0xffffffd0 ;  /* 0xffffffd001017836 */ /* 0x001fe20000000000 */
[----:B------:R-:W0:Y:S01]  /*0040*/  LDCU.64 UR8, c[0x0][0x358] ;  /* 0x00006b00ff0877ac */ /* 0x000e220008000a00 */
[----:B------:R-:W-:Y:S01]  /*0050*/  IMAD.MOV.U32 R8, RZ, RZ, 0x66341156 ;  /* 0x66341156ff087424 */ /* 0x000fe200078e00ff */
[----:B------:R-:W-:Y:S01]  /*0060*/  BSSY.RECONVERGENT B0, `(.L_x_15) ;  /* 0x000026a000007945 */ /* 0x000fe20003800200 */
[----:B------:R-:W-:-:S02]  /*0070*/  IMAD.MOV.U32 R9, RZ, RZ, -0x6c66fdad ;  /* 0x93990253ff097424 */ /* 0x000fc400078e00ff */
[----:B------:R-:W-:Y:S01]  /*0080*/  IMAD.MOV.U32 R10, RZ, RZ, -0x66589f25 ;  /* 0x99a760dbff0a7424 */ /* 0x000fe200078e00ff */
[----:B------:R-:W1:Y:S01]  /*0090*/  LDC R0, c[0x0][0x360] ;  /* 0x0000d800ff007b82 */ /* 0x000e620000000800 */
[----:B------:R-:W-:Y:S01]  /*00a0*/  IMAD.MOV.U32 R11, RZ, RZ, -0x75bd8fc ;  /* 0xf8a42704ff0b7424 */ /* 0x000fe200078e00ff */
[----:B------:R2:W-:Y:S01]  /*00b0*/  STL.64 [R1], R8 ;  /* 0x0000000801007387 */ /* 0x0005e20000100a00 */
[----:B------:R-:W-:Y:S02]  /*00c0*/  IMAD.MOV.U32 R12, RZ, RZ, -0x23270784 ;  /* 0xdcd8f87cff0c7424 */ /* 0x000fe400078e00ff */
[----:B------:R-:W-:Y:S01]  /*00d0*/  IMAD.MOV.U32 R13, RZ, RZ, -0x736a8ba9 ;  /* 0x8c957457ff0d7424 */ /* 0x000fe200078e00ff */
[----:B------:R2:W-:Y:S01]  /*00e0*/  STL.64 [R1+0x8], R10 ;  /* 0x0000080a01007387 */ /* 0x0005e20000100a00 */
[----:B------:R-:W-:Y:S02]  /*00f0*/  IMAD.MOV.U32 R6, RZ, RZ, -0x6c66fdad ;  /* 0x93990253ff067424 */ /* 0x000fe400078e00ff */
[----:B------:R-:W-:Y:S01]  /*0100*/  IMAD.MOV.U32 R5, RZ, RZ, -0x75bd8fc ;  /* 0xf8a42704ff057424 */ /* 0x000fe200078e00ff */
[----:B------:R2:W-:Y:S01]  /*0110*/  STL.64 [R1+0x10], R12 ;  /* 0x0000100c01007387 */ /* 0x0005e20000100a00 */
[----:B------:R-:W-:-:S02]  /*0120*/  IMAD.MOV.U32 R4, RZ, RZ, -0x66589f25 ;  /* 0x99a760dbff047424 */ /* 0x000fc400078e00ff */
[----:B------:R-:W-:Y:S02]  /*0130*/  IMAD.MOV.U32 R2, RZ, RZ, -0x23270784 ;  /* 0xdcd8f87cff027424 */ /* 0x000fe400078e00ff */
[----:B-1----:R-:W-:Y:S02]  /*0140*/  IMAD R0, R0, UR4, R3 ;  /* 0x0000000400007c24 */ /* 0x002fe4000f8e0203 */
[----:B------:R-:W-:-:S03]  /*0150*/  IMAD.MOV.U32 R3, RZ, RZ, -0x736a8ba9 ;  /* 0x8c957457ff037424 */ /* 0x000fc600078e00ff */
[----:B------:R-:W-:Y:S02]  /*0160*/  ISETP.NE.AND P0, PT, R0, RZ, PT ;  /* 0x000000ff0000720c */ /* 0x000fe40003f05270 */
[----:B------:R-:W-:-:S11]  /*0170*/  SHF.R.S32.HI R7, RZ, 0x1f, R0 ;  /* 0x0000001fff077819 */ /* 0x000fd60000011400 */
[----:B0-2---:R-:W-:Y:S05]  /*0180*/  @!P0 BRA `(.L_x_16) ;  /* 0x00000024005c8947 */ /* 0x005fea0003800000 */
[----:B------:R-:W-:Y:S02]  /*0190*/  IMAD.MOV.U32 R15, RZ, RZ, R7 ;  /* 0x000000ffff0f7224 */ /* 0x000fe400078e0007 */
[----:B------:R-:W-:Y:S02]  /*01a0*/  IMAD.MOV.U32 R13, RZ, RZ, RZ ;  /* 0x000000ffff0d7224 */ /* 0x000fe400078e00ff */
[----:B------:R-:W-:Y:S02]  /*01b0*/  IMAD.MOV.U32 R6, RZ, RZ, -0x6c66fdad ;  /* 0x93990253ff067424 */ /* 0x000fe400078e00ff */
[----:B------:R-:W-:Y:S02]  /*01c0*/  IMAD.MOV.U32 R12, RZ, RZ, R0 ;  /* 0x000000ffff0c7224 */ /* 0x000fe400078e0000 */
[----:B------:R-:W-:Y:S02]  /*01d0*/  IMAD.MOV.U32 R4, RZ, RZ, -0x66589f25 ;  /* 0x99a760dbff047424 */ /* 0x000fe400078e00ff */
[----:B------:R-:W-:-:S02]  /*01e0*/  IMAD.MOV.U32 R5, RZ, RZ, -0x75bd8fc ;  /* 0xf8a42704ff057424 */ /* 0x000fc400078e00ff */
[----:B------:R-:W-:Y:S02]  /*01f0*/  IMAD.MOV.U32 R2, RZ, RZ, -0x23270784 ;  /* 0xdcd8f87cff027424 */ /* 0x000fe400078e00ff */
[----:B------:R-:W-:-:S07]  /*0200*/  IMAD.MOV.U32 R3, RZ, RZ, -0x736a8ba9 ;  /* 0x8c957457ff037424 */ /* 0x000fce00078e00ff */
.L_x_25:
[----:B------:R-:W-:Y:S01]  /*0210*/  LOP3.LUT R7, R12, 0x3, RZ, 0xc0, !PT ;  /* 0x000000030c077812 */ /* 0x000fe200078ec0ff */
[----:B------:R-:W-:Y:S03]  /*0220*/  BSSY.RECONVERGENT B1, `(.L_x_17) ;  /* 0x0000247000017945 */ /* 0x000fe60003800200 */
[----:B------:R-:W-:-:S04]  /*0230*/  ISETP.NE.U32.AND P0, PT, R7, RZ, PT ;  /* 0x000000ff0700720c */ /* 0x000fc80003f05070 */
[----:B------:R-:W-:-:S13]  /*0240*/  ISETP.NE.AND.EX P0, PT, RZ, RZ, PT, P0 ;  /* 0x000000ffff00720c */ /* 0x000fda0003f05300 */
[----:B0-----:R-:W-:Y:S05]  /*0250*/  @!P0 BRA `(.L_x_18) ;  /* 0x00000024000c8947 */ /* 0x001fea0003800000 */
[----:B------:R-:W0:Y:S01]  /*0260*/  LDC.64 R8, c[0x4][RZ] ;  /* 0x01000000ff087b82 */ /* 0x000e220000000a00 */
[----:B------:R-:W-:Y:S01]  /*0270*/  IMAD.MOV.U32 R6, RZ, RZ, RZ ;  /* 0x000000ffff067224 */ /* 0x000fe200078e00ff */
[----:B------:R-:W-:Y:S01]  /*0280*/  CS2R R2, SRZ ;  /* 0x0000000000027805 */ /* 0x000fe2000001ff00 */
[----:B------:R-:W-:Y:S01]  /*0290*/  IMAD.MOV.U32 R14, RZ, RZ, RZ ;  /* 0x000000ffff0e7224 */ /* 0x000fe200078e00ff */
[----:B------:R-:W-:Y:S01]  /*02a0*/  CS2R R4, SRZ ;  /* 0x0000000000047805 */ /* 0x000fe2000001ff00 */
[----:B0-----:R-:W-:-:S07]  /*02b0*/  IMAD.WIDE.U32 R8, R13, 0xc80, R8 ;  /* 0x00000c800d087825 */ /* 0x001fce00078e0008 */
.L_x_20:
[----:B------:R-:W-:-:S06]  /*02c0*/  IMAD R7, R14, 0x4, R1 ;  /* 0x000000040e077824 */ /* 0x000fcc00078e0201 */
[----:B------:R-:W5:Y:S01]  /*02d0*/  LDL R7, [R7+0x4] ;  /* 0x0000040007077983 */ /* 0x000f620000100800 */
[----:B------:R-:W-:-:S05]  /*02e0*/  UMOV UR4, URZ ;  /* 0x000000ff00047c82 */ /* 0x000fca0008000000 */
.L_x_19:
[----:B-----5:R-:W-:Y:S01]  /*02f0*/  SHF.R.U32.HI R20, RZ, UR4, R7 ;  /* 0x00000004ff147c19 */ /* 0x020fe20008011607 */
[----:B------:R-:W-:-:S03]  /*0300*/  IMAD.SHL.U32 R10, R14, 0x20, RZ ;  /* 0x000000200e0a7824 */ /* 0x000fc600078e00ff */
[----:B------:R-:W-:Y:S01]  /*0310*/  LOP3.LUT R11, R20, 0x1, RZ, 0xc0, !PT ;  /* 0x00000001140b7812 */ /* 0x000fe200078ec0ff */
[----:B------:R-:W-:-:S03]  /*0320*/  VIADD R10, R10, UR4 ;  /* 0x000000040a0a7c36 */ /* 0x000fc60008000000 */
[----:B------:R-:W-:Y:S01]  /*0330*/  ISETP.NE.U32.AND P0, PT, R11, 0x1, PT ;  /* 0x000000010b00780c */ /* 0x000fe20003f05070 */
[----:B------:R-:W-:-:S03]  /*0340*/  IMAD R11, R10, 0x5, RZ ;  /* 0x000000050a0b7824 */ /* 0x000fc600078e02ff */
[----:B------:R-:W-:Y:S01]  /*0350*/  R2P PR, R20, 0x7e ;  /* 0x0000007e14007804 */ /* 0x000fe20000000000 */
[----:B------:R-:W-:-:S08]  /*0360*/  IMAD.WIDE.U32 R10, R11, 0x4, R8 ;  /* 0x000000040b0a7825 */ /* 0x000fd000078e0008 */
[----:B------:R-:W2:Y:S04]  /*0370*/  @!P0 LDG.E R17, desc[UR8][R10.64] ;  /* 0x000000080a118981 */ /* 0x000ea8000c1e1900 */
[----:B------:R-:W3:Y:S04]  /*0380*/  @P1 LDG.E R19, desc[UR8][R10.64+0x14] ;  /* 0x000014080a131981 */ /* 0x000ee8000c1e1900 */
[----:B------:R-:W4:Y:S04]  /*0390*/  @P2 LDG.E R21, desc[UR8][R10.64+0x28] ;  /* 0x000028080a152981 */ /* 0x000f28000c1e1900 */
[----:B------:R-:W4:Y:S04]  /*03a0*/  @P3 LDG.E R23, desc[UR8][R10.64+0x3c] ;  /* 0x00003c080a173981 */ /* 0x000f28000c1e1900 */
[----:B------:R-:W4:Y:S04]  /*03b0*/  @!P0 LDG.E R16, desc[UR8][R10.64+0x8] ;  /* 0x000008080a108981 */ /* 0x000f28000c1e1900 */
[----:B------:R-:W4:Y:S04]  /*03c0*/  @P4 LDG.E R25, desc[UR8][R10.64+0x50] ;  /* 0x000050080a194981 */ /* 0x000f28000c1e1900 */
[----:B------:R-:W4:Y:S04]  /*03d0*/  @!P0 LDG.E R18, desc[UR8][R10.64+0x10] ;  /* 0x000010080a128981 */ /* 0x000f28000c1e1900 */
[----:B------:R-:W4:Y:S04]  /*03e0*/  @P1 LDG.E R22, desc[UR8][R10.64+0x1c] ;  /* 0x00001c080a161981 */ /* 0x000f28000c1e1900 */
[----:B------:R-:W4:Y:S04]  /*03f0*/  @P1 LDG.E R24, desc[UR8][R10.64+0x24] ;  /* 0x000024080a181981 */ /* 0x000f28000c1e1900 */
[----:B------:R-:W4:Y:S01]  /*0400*/  @P6 LDG.E R27, desc[UR8][R10.64+0x78] ;  /* 0x000078080a1b6981 */ /* 0x000f22000c1e1900 */
[----:B--2---:R-:W-:-:S03]  /*0410*/  @!P0 LOP3.LUT R6, R6, R17, RZ, 0x3c, !PT ;  /* 0x0000001106068212 */ /* 0x004fc600078e3cff */
[----:B------:R-:W2:Y:S01]  /*0420*/  @!P0 LDG.E R17, desc[UR8][R10.64+0x4] ;  /* 0x000004080a118981 */ /* 0x000ea2000c1e1900 */
[----:B---3--:R-:W-:-:S03]  /*0430*/  @P1 LOP3.LUT R6, R6, R19, RZ, 0x3c, !PT ;  /* 0x0000001306061212 */ /* 0x008fc600078e3cff */
[----:B------:R-:W3:Y:S01]  /*0440*/  @!P0 LDG.E R19, desc[UR8][R10.64+0xc] ;  /* 0x00000c080a138981 */ /* 0x000ee2000c1e1900 */
[----:B----4-:R-:W-:-:S03]  /*0450*/  @P2 LOP3.LUT R6, R6, R21, RZ, 0x3c, !PT ;  /* 0x0000001506062212 */ /* 0x010fc600078e3cff */
[----:B------:R-:W4:Y:S01]  /*0460*/  @P1 LDG.E R21, desc[UR8][R10.64+0x18] ;  /* 0x000018080a151981 */ /* 0x000f22000c1e1900 */
[----:B------:R-:W-:-:S03]  /*0470*/  @P3 LOP3.LUT R6, R6, R23, RZ, 0x3c, !PT ;  /* 0x0000001706063212 */ /* 0x000fc600078e3cff */
[----:B------:R-:W4:Y:S01]  /*0480*/  @P5 LDG.E R23, desc[UR8][R10.64+0x64] ;  /* 0x000064080a175981 */ /* 0x000f22000c1e1900 */
[----:B------:R-:W-:-:S03]  /*0490*/  @!P0 LOP3.LUT R5, R5, R16, RZ, 0x3c, !PT ;  /* 0x0000001005058212 */ /* 0x000fc600078e3cff */
[----:B------:R-:W4:Y:S01]  /*04a0*/  @P2 LDG.E R16, desc[UR8][R10.64+0x30] ;  /* 0x000030080a102981 */ /* 0x000f22000c1e1900 */
[----:B------:R-:W-:-:S03]  /*04b0*/  @P4 LOP3.LUT R6, R6, R25, RZ, 0x3c, !PT ;  /* 0x0000001906064212 */ /* 0x000fc600078e3cff */
[----:B------:R-:W4:Y:S01]  /*04c0*/  @P3 LDG.E R25, desc[UR8][R10.64+0x48] ;  /* 0x000048080a193981 */ /* 0x000f22000c1e1900 */
[----:B------:R-:W-:-:S03]  /*04d0*/  @!P0 LOP3.LUT R3, R3, R18, RZ, 0x3c, !PT ;  /* 0x0000001203038212 */ /* 0x000fc600078e3cff */
[----:B------:R-:W4:Y:S01]  /*04e0*/  @P2 LDG.E R18, desc[UR8][R10.64+0x38] ;  /* 0x000038080a122981 */ /* 0x000f22000c1e1900 */
[----:B------:R-:W-:-:S03]  /*04f0*/  @P1 LOP3.LUT R5, R5, R22, RZ, 0x3c, !PT ;  /* 0x0000001605051212 */ /* 0x000fc600078e3cff */
[----:B------:R-:W4:Y:S01]  /*0500*/  @P3 LDG.E R22, desc[UR8][R10.64+0x44] ;  /* 0x000044080a163981 */ /* 0x000f22000c1e1900 */
[----:B--2---:R-:W-:-:S03]  /*0510*/  @!P0 LOP3.LUT R4, R4, R17, RZ, 0x3c, !PT ;  /* 0x0000001104048212 */ /* 0x004fc600078e3cff */
[----:B------:R-:W2:Y:S01]  /*0520*/  @P1 LDG.E R17, desc[UR8][R10.64+0x20] ;  /* 0x000020080a111981 */ /* 0x000ea2000c1e1900 */
[----:B---3--:R-:W-:-:S03]  /*0530*/  @!P0 LOP3.LUT R2, R2, R19, RZ, 0x3c, !PT ;  /* 0x0000001302028212 */ /* 0x008fc600078e3cff */
[----:B------:R-:W3:Y:S01]  /*0540*/  @P2 LDG.E R19, desc[UR8][R10.64+0x2c] ;  /* 0x00002c080a132981 */ /* 0x000ee2000c1e1900 */
[----:B----4-:R-:W-:-:S03]  /*0550*/  @P1 LOP3.LUT R4, R4, R21, RZ, 0x3c, !PT ;  /* 0x0000001504041212 */ /* 0x010fc600078e3cff */
[----:B------:R-:W4:Y:S01]  /*0560*/  @P2 LDG.E R21, desc[UR8][R10.64+0x34] ;  /* 0x000034080a152981 */ /* 0x000f22000c1e1900 */
[----:B------:R-:W-:-:S03]  /*0570*/  @P5 LOP3.LUT R6, R6, R23, RZ, 0x3c, !PT ;  /* 0x0000001706065212 */ /* 0x000fc600078e3cff */
[----:B------:R-:W4:Y:S01]  /*0580*/  @P3 LDG.E R23, desc[UR8][R10.64+0x40] ;  /* 0x000040080a173981 */ /* 0x000f22000c1e1900 */
[----:B------:R-:W-:Y:S02]  /*0590*/  @P1 LOP3.LUT R3, R3, R24, RZ, 0x3c, !PT ;  /* 0x0000001803031212 */ /* 0x000fe400078e3cff */
[----:B------:R-:W-:Y:S01]  /*05a0*/  @P2 LOP3.LUT R5, R5, R16, RZ, 0x3c, !PT ;  /* 0x0000001005052212 */ /* 0x000fe200078e3cff */
[----:B------:R-:W4:Y:S04]  /*05b0*/  @P5 LDG.E R24, desc[UR8][R10.64+0x6c] ;  /* 0x00006c080a185981 */ /* 0x000f28000c1e1900 */
[----:B------:R-:W4:Y:S01]  /*05c0*/  @P3 LDG.E R16, desc[UR8][R10.64+0x4c] ;  /* 0x00004c080a103981 */ /* 0x000f22000c1e1900 */
[----:B------:R-:W-:-:S03]  /*05d0*/  @P2 LOP3.LUT R3, R3, R18, RZ, 0x3c, !PT ;  /* 0x0000001203032212 */ /* 0x000fc600078e3cff */
[----:B------:R-:W4:Y:S01]  /*05e0*/  @P4 LDG.E R18, desc[UR8][R10.64+0x58] ;  /* 0x000058080a124981 */ /* 0x000f22000c1e1900 */
[----:B------:R-:W-:-:S03]  /*05f0*/  @P3 LOP3.LUT R5, R5, R22, RZ, 0x3c, !PT ;  /* 0x0000001605053212 */ /* 0x000fc600078e3cff */
[----:B------:R-:W4:Y:S01]  /*0600*/  @P4 LDG.E R22, desc[UR8][R10.64+0x60] ;  /* 0x000060080a164981 */ /* 0x000f22000c1e1900 */
[----:B--2---:R-:W-:-:S03]  /*0610*/  @P1 LOP3.LUT R2, R2, R17, RZ, 0x3c, !PT ;  /* 0x0000001102021212 */ /* 0x004fc600078e3cff */
[----:B------:R-:W2:Y:S01]  /*0620*/  @P4 LDG.E R17, desc[UR8][R10.64+0x54] ;  /* 0x000054080a114981 */ /* 0x000ea2000c1e1900 */
[----:B---3--:R-:W-:-:S03]  /*0630*/  @P2 LOP3.LUT R4, R4, R19, RZ, 0x3c, !PT ;  /* 0x0000001304042212 */ /* 0x008fc600078e3cff */
[----:B------:R-:W3:Y:S01]  /*0640*/  @P4 LDG.E R19, desc[UR8][R10.64+0x5c] ;  /* 0x00005c080a134981 */ /* 0x000ee2000c1e1900 */
[----:B----4-:R-:W-:-:S03]  /*0650*/  @P2 LOP3.LUT R2, R2, R21, RZ, 0x3c, !PT ;  /* 0x0000001502022212 */ /* 0x010fc600078e3cff */
[----:B------:R-:W4:Y:S01]  /*0660*/  @P5 LDG.E R21, desc[UR8][R10.64+0x68] ;  /* 0x000068080a155981 */ /* 0x000f22000c1e1900 */
[----:B------:R-:W-:-:S03]  /*0670*/  @P3 LOP3.LUT R4, R4, R23, RZ, 0x3c, !PT ;  /* 0x0000001704043212 */ /* 0x000fc600078e3cff */
[----:B------:R-:W4:Y:S01]  /*0680*/  @P5 LDG.E R23, desc[UR8][R10.64+0x70] ;  /* 0x000070080a175981 */ /* 0x000f22000c1e1900 */
[----:B------:R-:W-:Y:S02]  /*0690*/  LOP3.LUT P0, RZ, R20, 0x80, RZ, 0xc0, !PT ;  /* 0x0000008014ff7812 */ /* 0x000fe4000780c0ff */
[----:B------:R-:W-:Y:S02]  /*06a0*/  @P3 LOP3.LUT R2, R2, R25, RZ, 0x3c, !PT ;  /* 0x0000001902023212 */ /* 0x000fe400078e3cff */
[----:B------:R-:W-:Y:S02]  /*06b0*/  @P3 LOP3.LUT R3, R3, R16, RZ, 0x3c, !PT ;  /* 0x0000001003033212 */ /* 0x000fe400078e3cff */
[----:B------:R-:W4:Y:S01]  /*06c0*/  @P5 LDG.E R16, desc[UR8][R10.64+0x74] ;  /* 0x000074080a105981 */ /* 0x000f22000c1e1900 */
[----:B------:R-:W-:-:S03]  /*06d0*/  @P4 LOP3.LUT R5, R5, R18, RZ, 0x3c, !PT ;  /* 0x0000001205054212 */ /* 0x000fc600078e3cff */
[----:B------:R-:W4:Y:S01]  /*06e0*/  @P6 LDG.E R18, desc[UR8][R10.64+0x80] ;  /* 0x000080080a126981 */ /* 0x000f22000c1e1900 */
[----:B------:R-:W-:-:S03]  /*06f0*/  @P4 LOP3.LUT R3, R3, R22, RZ, 0x3c, !PT ;  /* 0x0000001603034212 */ /* 0x000fc600078e3cff */
[----:B------:R-:W4:Y:S01]  /*0700*/  @P6 LDG.E R22, desc[UR8][R10.64+0x88] ;  /* 0x000088080a166981 */ /* 0x000f22000c1e1900 */
[----:B------:R-:W-:-:S03]  /*0710*/  @P5 LOP3.LUT R5, R5, R24, RZ, 0x3c, !PT ;  /* 0x0000001805055212 */ /* 0x000fc600078e3cff */
[----:B------:R-:W4:Y:S04]  /*0720*/  @P0 LDG.E R25, desc[UR8][R10.64+0x8c] ;  /* 0x00008c080a190981 */ /* 0x000f28000c1e1900 */
[----:B------:R-:W4:Y:S04]  /*0730*/  @P0 LDG.E R24, desc[UR8][R10.64+0x94] ;  /* 0x000094080a180981 */ /* 0x000f28000c1e1900 */
        /* <DEDUP_REMOVED lines=9> */
[----:B------:R-:W-:Y:S02]  /*07d0*/  @P6 LOP3.LUT R6, R6, R27, RZ, 0x3c, !PT ;  /* 0x0000001b06066212 */ /* 0x000fe400078e3cff */
[----:B------:R-:W-:Y:S02]  /*07e0*/  @P5 LOP3.LUT R3, R3, R16, RZ, 0x3c, !PT ;  /* 0x0000001003035212 */ /* 0x000fe400078e3cff */
[----:B------:R-:W-:Y:S02]  /*07f0*/  @P6 LOP3.LUT R5, R5, R18, RZ, 0x3c, !PT ;  /* 0x0000001205056212 */ /* 0x000fe400078e3cff */
[----:B------:R-:W-:Y:S02]  /*0800*/  @P6 LOP3.LUT R3, R3, R22, RZ, 0x3c, !PT ;  /* 0x0000001603036212 */ /* 0x000fe400078e3cff */
[----:B------:R-:W-:Y:S02]  /*0810*/  @P0 LOP3.LUT R6, R6, R25, RZ, 0x3c, !PT ;  /* 0x0000001906060212 */ /* 0x000fe400078e3cff */
[----:B------:R-:W-:-:S02]  /*0820*/  @P0 LOP3.LUT R5, R5, R24, RZ, 0x3c, !PT ;  /* 0x0000001805050212 */ /* 0x000fc400078e3cff */
[----:B------:R-:W-:Y:S02]  /*0830*/  @P0 LOP3.LUT R3, R3, R26, RZ, 0x3c, !PT ;  /* 0x0000001a03030212 */ /* 0x000fe400078e3cff */
[----:B--2---:R-:W-:Y:S02]  /*0840*/  @P6 LOP3.LUT R4, R4, R17, RZ, 0x3c, !PT ;  /* 0x0000001104046212 */ /* 0x004fe400078e3cff */
[----:B---3--:R-:W-:Y:S02]  /*0850*/  @P6 LOP3.LUT R2, R2, R19, RZ, 0x3c, !PT ;  /* 0x0000001302026212 */ /* 0x008fe400078e3cff */
[----:B----4-:R-:W-:Y:S02]  /*0860*/  @P0 LOP3.LUT R4, R4, R21, RZ, 0x3c, !PT ;  /* 0x0000001504040212 */ /* 0x010fe400078e3cff */
[----:B------:R-:W-:Y:S02]  /*0870*/  @P0 LOP3.LUT R2, R2, R23, RZ, 0x3c, !PT ;  /* 0x0000001702020212 */ /* 0x000fe400078e3cff */
[----:B------:R-:W-:-:S13]  /*0880*/  R2P PR, R20.B1, 0x7f ;  /* 0x0000007f14007804 */ /* 0x000fda0000001000 */
[----:B------:R-:W2:Y:S04]  /*0890*/  @P0 LDG.E R18, desc[UR8][R10.64+0xb0] ;  /* 0x0000b0080a120981 */ /* 0x000ea8000c1e1900 */
[----:B------:R-:W3:Y:S04]  /*08a0*/  @P0 LDG.E R21, desc[UR8][R10.64+0xa0] ;  /* 0x0000a0080a150981 */ /* 0x000ee8000c1e1900 */
[----:B------:R-:W4:Y:S04]  /*08b0*/  @P0 LDG.E R23, desc[UR8][R10.64+0xa4] ;  /* 0x0000a4080a170981 */ /* 0x000f28000c1e1900 */
[----:B------:R-:W4:Y:S04]  /*08c0*/  @P0 LDG.E R16, desc[UR8][R10.64+0xa8] ;  /* 0x0000a8080a100981 */ /* 0x000f28000c1e1900 */
[----:B------:R-:W4:Y:S04]  /*08d0*/  @P0 LDG.E R25, desc[UR8][R10.64+0xac] ;  /* 0x0000ac080a190981 */ /* 0x000f28000c1e1900 */
[----:B------:R-:W4:Y:S04]  /*08e0*/  @P1 LDG.E R27, desc[UR8][R10.64+0xb4] ;  /* 0x0000b4080a1b1981 */ /* 0x000f28000c1e1900 */
[----:B------:R-:W4:Y:S04]  /*08f0*/  @P2 LDG.E R29, desc[UR8][R10.64+0xc8] ;  /* 0x0000c8080a1d2981 */ /* 0x000f28000c1e1900 */
[----:B------:R-:W4:Y:S04]  /*0900*/  @P3 LDG.E R19, desc[UR8][R10.64+0xdc] ;  /* 0x0000dc080a133981 */ /* 0x000f28000c1e1900 */
        /* <DEDUP_REMOVED lines=12> */
[----:B------:R-:W-:Y:S01]  /*09d0*/  LOP3.LUT P0, RZ, R20, 0x8000, RZ, 0xc0, !PT ;  /* 0x0000800014ff7812 */ /* 0x000fe2000780c0ff */
[----:B------:R-:W4:Y:S04]  /*09e0*/  @P1 LDG.E R25, desc[UR8][R10.64+0xc0] ;  /* 0x0000c0080a191981 */ /* 0x000f28000c1e1900 */
[----:B------:R-:W4:Y:S01]  /*09f0*/  @P1 LDG.E R20, desc[UR8][R10.64+0xc4] ;  /* 0x0000c4080a141981 */ /* 0x000f22000c1e1900 */
[----:B------:R-:W-:-:S03]  /*0a00*/  @P1 LOP3.LUT R6, R6, R27, RZ, 0x3c, !PT ;  /* 0x0000001b06061212 */ /* 0x000fc600078e3cff */
[----:B------:R-:W4:Y:S01]  /*0a10*/  @P2 LDG.E R27, desc[UR8][R10.64+0xcc] ;  /* 0x0000cc080a1b2981 */ /* 0x000f22000c1e1900 */
[----:B------:R-:W-:-:S03]  /*0a20*/  @P2 LOP3.LUT R6, R6, R29, RZ, 0x3c, !PT ;  /* 0x0000001d06062212 */ /* 0x000fc600078e3cff */
[----:B------:R-:W4:Y:S01]  /*0a30*/  @P6 LDG.E R29, desc[UR8][R10.64+0x118] ;  /* 0x000118080a1d6981 */ /* 0x000f22000c1e1900 */
[----:B------:R-:W-:-:S03]  /*0a40*/  @P3 LOP3.LUT R6, R6, R19, RZ, 0x3c, !PT ;  /* 0x0000001306063212 */ /* 0x000fc600078e3cff */
[----:B------:R-:W4:Y:S01]  /*0a50*/  @P2 LDG.E R19, desc[UR8][R10.64+0xd4] ;  /* 0x0000d4080a132981 */ /* 0x000f22000c1e1900 */
[----:B------:R-:W-:-:S03]  /*0a60*/  @P4 LOP3.LUT R6, R6, R17, RZ, 0x3c, !PT ;  /* 0x0000001106064212 */ /* 0x000fc600078e3cff */
[----:B------:R-:W4:Y:S04]  /*0a70*/  @P5 LDG.E R17, desc[UR8][R10.64+0x108] ;  /* 0x000108080a115981 */ /* 0x000f28000c1e1900 */
[----:B------:R-:W4:Y:S01]  /*0a80*/  @P0 LDG.E R26, desc[UR8][R10.64+0x13c] ;  /* 0x00013c080a1a0981 */ /* 0x000f22000c1e1900 */
[----:B--2---:R-:W-:-:S03]  /*0a90*/  @P1 LOP3.LUT R5, R5, R18, RZ, 0x3c, !PT ;  /* 0x0000001205051212 */ /* 0x004fc600078e3cff */
[----:B------:R-:W2:Y:S01]  /*0aa0*/  @P4 LDG.E R18, desc[UR8][R10.64+0x100] ;  /* 0x000100080a124981 */ /* 0x000ea2000c1e1900 */
[----:B---3--:R-:W-:Y:S02]  /*0ab0*/  @P5 LOP3.LUT R6, R6, R21, RZ, 0x3c, !PT ;  /* 0x0000001506065212 */ /* 0x008fe400078e3cff */
[----:B------:R-:W-:Y:S01]  /*0ac0*/  @P2 LOP3.LUT R5, R5, R22, RZ, 0x3c, !PT ;  /* 0x0000001605052212 */ /* 0x000fe200078e3cff */
[----:B------:R-:W3:Y:S01]  /*0ad0*/  @P3 LDG.E R21, desc[UR8][R10.64+0xe0] ;  /* 0x0000e0080a153981 */ /* 0x000ee2000c1e1900 */
[----:B----4-:R-:W-:-:S03]  /*0ae0*/  @P1 LOP3.LUT R4, R4, R23, RZ, 0x3c, !PT ;  /* 0x0000001704041212 */ /* 0x010fc600078e3cff */
[----:B------:R-:W4:Y:S04]  /*0af0*/  @P3 LDG.E R22, desc[UR8][R10.64+0xec] ;  /* 0x0000ec080a163981 */ /* 0x000f28000c1e1900 */
[----:B------:R-:W2:Y:S01]  /*0b00*/  @P3 LDG.E R23, desc[UR8][R10.64+0xe8] ;  /* 0x0000e8080a173981 */ /* 0x000ea2000c1e1900 */
[----:B------:R-:W-:-:S03]  /*0b10*/  @P1 LOP3.LUT R2, R2, R25, RZ, 0x3c, !PT ;  /* 0x0000001902021212 */ /* 0x000fc600078e3cff */
[----:B------:R-:W2:Y:S01]  /*0b20*/  @P4 LDG.E R25, desc[UR8][R10.64+0xf4] ;  /* 0x0000f4080a194981 */ /* 0x000ea2000c1e1900 */
[----:B------:R-:W-:-:S03]  /*0b30*/  @P1 LOP3.LUT R3, R3, R20, RZ, 0x3c, !PT ;  /* 0x0000001403031212 */ /* 0x000fc600078e3cff */
[----:B------:R-:W2:Y:S01]  /*0b40*/  @P3 LDG.E R20, desc[UR8][R10.64+0xe4] ;  /* 0x0000e4080a143981 */ /* 0x000ea2000c1e1900 */
[----:B------:R-:W-:Y:S02]  /*0b50*/  @P2 LOP3.LUT R4, R4, R27, RZ, 0x3c, !PT ;  /* 0x0000001b04042212 */ /* 0x000fe400078e3cff */
[----:B------:R-:W-:Y:S01]  /*0b60*/  @P2 LOP3.LUT R3, R3, R16, RZ, 0x3c, !PT ;  /* 0x0000001003032212 */ /* 0x000fe200078e3cff */
[----:B------:R-:W2:Y:S04]  /*0b70*/  @P4 LDG.E R27, desc[UR8][R10.64+0xfc] ;  /* 0x0000fc080a1b4981 */ /* 0x000ea8000c1e1900 */
[----:B------:R-:W2:Y:S01]  /*0b80*/  @P5 LDG.E R16, desc[UR8][R10.64+0x10c] ;  /* 0x00010c080a105981 */ /* 0x000ea2000c1e1900 */
[----:B------:R-:W-:-:S03]  /*0b90*/  @P2 LOP3.LUT R2, R2, R19, RZ, 0x3c, !PT ;  /* 0x0000001302022212 */ /* 0x000fc600078e3cff */
[----:B------:R-:W2:Y:S01]  /*0ba0*/  @P5 LDG.E R19, desc[UR8][R10.64+0x110] ;  /* 0x000110080a135981 */ /* 0x000ea2000c1e1900 */
[----:B------:R-:W-:-:S03]  /*0bb0*/  @P6 LOP3.LUT R6, R6, R29, RZ, 0x3c, !PT ;  /* 0x0000001d06066212 */ /* 0x000fc600078e3cff */
[----:B------:R-:W2:Y:S01]  /*0bc0*/  @P0 LDG.E R29, desc[UR8][R10.64+0x12c] ;  /* 0x00012c080a1d0981 */ /* 0x000ea2000c1e1900 */
[----:B---3--:R-:W-:-:S03]  /*0bd0*/  @P3 LOP3.LUT R4, R4, R21, RZ, 0x3c, !PT ;  /* 0x0000001504043212 */ /* 0x008fc600078e3cff */
[----:B------:R-:W3:Y:S01]  /*0be0*/  @P6 LDG.E R21, desc[UR8][R10.64+0x11c] ;  /* 0x00011c080a156981 */ /* 0x000ee2000c1e1900 */
[----:B----4-:R-:W-:-:S03]  /*0bf0*/  @P3 LOP3.LUT R3, R3, R22, RZ, 0x3c, !PT ;  /* 0x0000001603033212 */ /* 0x010fc600078e3cff */
[----:B------:R-:W4:Y:S01]  /*0c00*/  @P6 LDG.E R22, desc[UR8][R10.64+0x128] ;  /* 0x000128080a166981 */ /* 0x000f22000c1e1900 */
[----:B--2---:R-:W-:Y:S02]  /*0c10*/  @P3 LOP3.LUT R2, R2, R23, RZ, 0x3c, !PT ;  /* 0x0000001702023212 */ /* 0x004fe400078e3cff */
[----:B------:R-:W-:Y:S01]  /*0c20*/  @P4 LOP3.LUT R3, R3, R18, RZ, 0x3c, !PT ;  /* 0x0000001203034212 */ /* 0x000fe200078e3cff */
[----:B------:R-:W2:Y:S01]  /*0c30*/  @P6 LDG.E R23, desc[UR8][R10.64+0x124] ;  /* 0x000124080a176981 */ /* 0x000ea2000c1e1900 */
[----:B------:R-:W-:-:S03]  /*0c40*/  @P4 LOP3.LUT R4, R4, R25, RZ, 0x3c, !PT ;  /* 0x0000001904044212 */ /* 0x000fc600078e3cff */
[----:B------:R-:W4:Y:S01]  /*0c50*/  @P6 LDG.E R18, desc[UR8][R10.64+0x120] ;  /* 0x000120080a126981 */ /* 0x000f22000c1e1900 */
[----:B------:R-:W-:-:S03]  /*0c60*/  @P3 LOP3.LUT R5, R5, R20, RZ, 0x3c, !PT ;  /* 0x0000001405053212 */ /* 0x000fc600078e3cff */
[----:B------:R-:W4:Y:S01]  /*0c70*/  @P5 LDG.E R20, desc[UR8][R10.64+0x114] ;  /* 0x000114080a145981 */ /* 0x000f22000c1e1900 */
[----:B------:R-:W-:Y:S02]  /*0c80*/  @P4 LOP3.LUT R5, R5, R24, RZ, 0x3c, !PT ;  /* 0x0000001805054212 */ /* 0x000fe400078e3cff */
[----:B------:R-:W-:Y:S01]  /*0c90*/  @P5 LOP3.LUT R4, R4, R17, RZ, 0x3c, !PT ;  /* 0x0000001104045212 */ /* 0x000fe200078e3cff */
[----:B------:R-:W4:Y:S04]  /*0ca0*/  @P0 LDG.E R24, desc[UR8][R10.64+0x134] ;  /* 0x000134080a180981 */ /* 0x000f28000c1e1900 */
[----:B------:R-:W4:Y:S04]  /*0cb0*/  @P0 LDG.E R17, desc[UR8][R10.64+0x130] ;  /* 0x000130080a110981 */ /* 0x000f28000c1e1900 */
[----:B------:R-:W4:Y:S01]  /*0cc0*/  @P0 LDG.E R25, desc[UR8][R10.64+0x138] ;  /* 0x000138080a190981 */ /* 0x000f22000c1e1900 */
[----:B------:R-:W-:Y:S01]  /*0cd0*/  UIADD3 UR4, UPT, UPT, UR4, 0x10, URZ ;  /* 0x0000001004047890 */ /* 0x000fe2000fffe0ff */
[----:B------:R-:W-:-:S03]  /*0ce0*/  @P4 LOP3.LUT R2, R2, R27, RZ, 0x3c, !PT ;  /* 0x0000001b02024212 */ /* 0x000fc600078e3cff */
[----:B------:R-:W-:Y:S01]  /*0cf0*/  UISETP.NE.AND UP0, UPT, UR4, 0x20, UPT ;  /* 0x000000200400788c */ /* 0x000fe2000bf05270 */
[----:B------:R-:W-:Y:S02]  /*0d00*/  @P5 LOP3.LUT R5, R5, R16, RZ, 0x3c, !PT ;  /* 0x0000001005055212 */ /* 0x000fe400078e3cff */
[----:B------:R-:W-:Y:S02]  /*0d10*/  @P5 LOP3.LUT R2, R2, R19, RZ, 0x3c, !PT ;  /* 0x0000001302025212 */ /* 0x000fe400078e3cff */
[----:B------:R-:W-:Y:S02]  /*0d20*/  @P0 LOP3.LUT R6, R6, R29, RZ, 0x3c, !PT ;  /* 0x0000001d06060212 */ /* 0x000fe400078e3cff */
[----:B---3--:R-:W-:Y:S02]  /*0d30*/  @P6 LOP3.LUT R4, R4, R21, RZ, 0x3c, !PT ;  /* 0x0000001504046212 */ /* 0x008fe400078e3cff */
[----:B--2---:R-:W-:Y:S02]  /*0d40*/  @P6 LOP3.LUT R2, R2, R23, RZ, 0x3c, !PT ;  /* 0x0000001702026212 */ /* 0x004fe400078e3cff */
[----:B----4-:R-:W-:-:S02]  /*0d50*/  @P6 LOP3.LUT R5, R5, R18, RZ, 0x3c, !PT ;  /* 0x0000001205056212 */ /* 0x010fc400078e3cff */
[----:B------:R-:W-:-:S04]  /*0d60*/  @P5 LOP3.LUT R3, R3, R20, RZ, 0x3c, !PT ;  /* 0x0000001403035212 */ /* 0x000fc800078e3cff */
[----:B------:R-:W-:Y:S02]  /*0d70*/  @P6 LOP3.LUT R3, R3, R22, RZ, 0x3c, !PT ;  /* 0x0000001603036212 */ /* 0x000fe400078e3cff */
[----:B------:R-:W-:Y:S02]  /*0d80*/  @P0 LOP3.LUT R5, R5, R24, RZ, 0x3c, !PT ;  /* 0x0000001805050212 */ /* 0x000fe400078e3cff */
[----:B------:R-:W-:Y:S02]  /*0d90*/  @P0 LOP3.LUT R4, R4, R17, RZ, 0x3c, !PT ;  /* 0x0000001104040212 */ /* 0x000fe400078e3cff */
[----:B------:R-:W-:Y:S02]  /*0da0*/  @P0 LOP3.LUT R3, R3, R26, RZ, 0x3c, !PT ;  /* 0x0000001a03030212 */ /* 0x000fe400078e3cff */
[----:B------:R-:W-:Y:S01]  /*0db0*/  @P0 LOP3.LUT R2, R2, R25, RZ, 0x3c, !PT ;  /* 0x0000001902020212 */ /* 0x000fe200078e3cff */
[----:B------:R-:W-:Y:S06]  /*0dc0*/  BRA.U UP0, `(.L_x_19) ;  /* 0xfffffff500487547 */ /* 0x000fec000b83ffff */
[----:B------:R-:W-:-:S05]  /*0dd0*/  VIADD R14, R14, 0x1 ;  /* 0x000000010e0e7836 */ /* 0x000fca0000000000 */
[----:B------:R-:W-:-:S13]  /*0de0*/  ISETP.NE.AND P0, PT, R14, 0x5, PT ;  /* 0x000000050e00780c */ /* 0x000fda0003f05270 */
[----:B------:R-:W-:Y:S05]  /*0df0*/  @P0 BRA `(.L_x_20) ;  /* 0xfffffff400300947 */ /* 0x000fea000383ffff */
[----:B------:R-:W-:Y:S01]  /*0e00*/  LOP3.LUT R7, R12, 0x3, RZ, 0xc0, !PT ;  /* 0x000000030c077812 */ /* 0x000fe200078ec0ff */
[----:B------:R0:W-:Y:S03]  /*0e10*/  STL [R1+0x4], R6 ;  /* 0x0000040601007387 */ /* 0x0001e60000100800 */
[----:B------:R-:W-:Y:S01]  /*0e20*/  ISETP.NE.U32.AND P0, PT, R7, 0x1, PT ;  /* 0x000000010700780c */ /* 0x000fe20003f05070 */
[----:B------:R0:W-:Y:S03]  /*0e30*/  STL.64 [R1+0x8], R4 ;  /* 0x0000080401007387 */ /* 0x0001e60000100a00 */
[----:B------:R-:W-:Y:S01]  /*0e40*/  ISETP.NE.AND.EX P0, PT, RZ, RZ, PT, P0 ;  /* 0x000000ffff00720c */ /* 0x000fe20003f05300 */
[----:B------:R0:W-:-:S12]  /*0e50*/  STL.64 [R1+0x10], R2 ;  /* 0x0000100201007387 */ /* 0x0001d80000100a00 */
[----:B0-----:R-:W-:Y:S05]  /*0e60*/  @!P0 BRA `(.L_x_18) ;  /* 0x0000001800088947 */ /* 0x001fea0003800000 */
[----:B------:R-:W-:Y:S01]  /*0e70*/  UMOV UR4, URZ ;  /* 0x000000ff00047c82 */ /* 0x000fe20008000000 */
[----:B------:R-:W-:Y:S01]  /*0e80*/  UMOV UR5, URZ ;  /* 0x000000ff00057c82 */ /* 0x000fe20008000000 */
[----:B------:R-:W-:Y:S02]  /*0e90*/  IMAD.MOV.U32 R6, RZ, RZ, RZ ;  /* 0x000000ffff067224 */ /* 0x000fe400078e00ff */
[----:B------:R-:W-:Y:S02]  /*0ea0*/  IMAD.MOV.U32 R14, RZ, RZ, RZ ;  /* 0x000000ffff0e7224 */ /* 0x000fe400078e00ff */
[----:B------:R-:W-:Y:S02]  /*0eb0*/  IMAD.U32 R3, RZ, RZ, UR4 ;  /* 0x00000004ff037e24 */ /* 0x000fe4000f8e00ff */
[----:B------:R-:W-:Y:S02]  /*0ec0*/  IMAD.U32 R2, RZ, RZ, UR5 ;  /* 0x00000005ff027e24 */ /* 0x000fe4000f8e00ff */
[----:B------:R-:W-:-:S02]  /*0ed0*/  IMAD.U32 R5, RZ, RZ, UR4 ;  /* 0x00000004ff057e24 */ /* 0x000fc4000f8e00ff */
[----:B------:R-:W-:-:S07]  /*0ee0*/  IMAD.U32 R4, RZ, RZ, UR5 ;  /* 0x00000005ff047e24 */ /* 0x000fce000f8e00ff */
.L_x_22:
[----:B------:R-:W-:-:S06]  /*0ef0*/  IMAD R7, R14, 0x4, R1 ;  /* 0x000000040e077824 */ /* 0x000fcc00078e0201 */
[----:B------:R-:W5:Y:S01]  /*0f00*/  LDL R7, [R7+0x4] ;  /* 0x0000040007077983 */ /* 0x000f620000100800 */
[----:B------:R-:W-:-:S05]  /*0f10*/  UMOV UR4, URZ ;  /* 0x000000ff00047c82 */ /* 0x000fca0008000000 */
.L_x_21:
        /* <DEDUP_REMOVED lines=183> */
[----:B0-----:R-:W-:Y:S05]  /*1a90*/  @P0 BRA `(.L_x_18) ;  /* 0x0000000800fc0947 */ /* 0x001fea0003800000 */
        /* <DEDUP_REMOVED lines=8> */
.L_x_24:
[----:B------:R-:W-:-:S06]  /*1b20*/  IMAD R7, R14, 0x4, R1 ;  /* 0x000000040e077824 */ /* 0x000fcc00078e0201 */
[----:B------:R-:W5:Y:S01]  /*1b30*/  LDL R7, [R7+0x4] ;  /* 0x0000040007077983 */ /* 0x000f620000100800 */
[----:B------:R-:W-:-:S05]  /*1b40*/  UMOV UR4, URZ ;  /* 0x000000ff00047c82 */ /* 0x000fca0008000000 */
.L_x_23:
        /* <DEDUP_REMOVED lines=177> */
[----:B------:R0:W-:Y:S04]  /*2660*/  STL [R1+0x4], R6 ;  /* 0x0000040601007387 */ /* 0x0001e80000100800 */
[----:B------:R0:W-:Y:S04]  /*2670*/  STL.64 [R1+0x8], R4 ;  /* 0x0000080401007387 */ /* 0x0001e80000100a00 */
[----:B------:R0:W-:Y:S02]  /*2680*/  STL.64 [R1+0x10], R2 ;  /* 0x0000100201007387 */ /* 0x0001e40000100a00 */
.L_x_18:
[----:B------:R-:W-:Y:S05]  /*2690*/  BSYNC.RECONVERGENT B1 ;  /* 0x0000000000017941 */ /* 0x000fea0003800200 */
.L_x_17:
[C---:B------:R-:W-:Y:S01]  /*26a0*/  ISETP.GT.U32.AND P0, PT, R12.reuse, 0x3, PT ;  /* 0x000000030c00780c */ /* 0x040fe20003f04070 */
[----:B------:R-:W-:Y:S01]  /*26b0*/  VIADD R13, R13, 0x1 ;  /* 0x000000010d0d7836 */ /* 0x000fe20000000000 */
[--C-:B------:R-:W-:Y:S02]  /*26c0*/  SHF.R.U64 R12, R12, 0x2, R15.reuse ;  /* 0x000000020c0c7819 */ /* 0x100fe4000000120f */
[----:B------:R-:W-:Y:S02]  /*26d0*/  ISETP.GT.U32.AND.EX P0, PT, R15, RZ, PT, P0 ;  /* 0x000000ff0f00720c */ /* 0x000fe40003f04100 */
[----:B------:R-:W-:-:S11]  /*26e0*/  SHF.R.U32.HI R15, RZ, 0x2, R15 ;  /* 0x00000002ff0f7819 */ /* 0x000fd6000001160f */
[----:B------:R-:W-:Y:S05]  /*26f0*/  @P0 BRA `(.L_x_25) ;  /* 0xffffffd800c40947 */ /* 0x000fea000383ffff */
.L_x_16:
[----:B------:R-:W-:Y:S05]  /*2700*/  BSYNC.RECONVERGENT B0 ;  /* 0x0000000000007941 */ /* 0x000fea0003800200 */
.L_x_15:
[----:B------:R-:W1:Y:S01]  /*2710*/  LDCU UR4, c[0x0][0x38c] ;  /* 0x00007180ff0477ac */ /* 0x000e620008000800 */
[----:B------:R-:W-:Y:S01]  /*2720*/  CS2R R8, SRZ ;  /* 0x0000000000087805 */ /* 0x000fe2000001ff00 */
[----:B-1----:R-:W-:-:S09]  /*2730*/  UISETP.GE.AND UP0, UPT, UR4, 0x1, UPT ;  /* 0x000000010400788c */ /* 0x002fd2000bf06270 */
[----:B------:R-:W-:Y:S05]  /*2740*/  BRA.U !UP0, `(.L_x_26) ;  /* 0x0000000908307547 */ /* 0x000fea000b800000 */
[----:B------:R-:W-:Y:S01]  /*2750*/  SHF.R.U32.HI R7, RZ, 0x2, R6 ;  /* 0x00000002ff077819 */ /* 0x000fe20000011606 */
[----:B------:R-:W-:Y:S01]  /*2760*/  IMAD.SHL.U32 R8, R3, 0x10, RZ ;  /* 0x0000001003087824 */ /* 0x000fe200078e00ff */
[----:B------:R-:W-:Y:S01]  /*2770*/  BSSY.RECONVERGENT B0, `(.L_x_26) ;  /* 0x0000089000007945 */ /* 0x000fe20003800200 */
[----:B------:R-:W-:Y:S01]  /*2780*/  ULOP3.LUT UR5, UR4, 0x7ffffffc, URZ, 0xc0, !UPT ;  /* 0x7ffffffc04057892 */ /* 0x000fe2000f8ec0ff */
[----:B------:R-:W-:Y:S01]  /*2790*/  LOP3.LUT R7, R7, R6, RZ, 0x3c, !PT ;  /* 0x0000000607077212 */ /* 0x000fe200078e3cff */
[----:B------:R-:W-:Y:S02]  /*27a0*/  ULOP3.LUT UR4, UR4, 0x3, URZ, 0xc0, !UPT ;  /* 0x0000000304047892 */ /* 0x000fe4000f8ec0ff */
[----:B------:R-:W-:Y:S02]  /*27b0*/  UIADD3 UR6, UPT, UPT, -UR5, URZ, URZ ;  /* 0x000000ff05067290 */ /* 0x000fe4000fffe1ff */
[----:B0-----:R-:W-:-:S05]  /*27c0*/  IMAD.SHL.U32 R6, R7, 0x2, RZ ;  /* 0x0000000207067824 */ /* 0x001fca00078e00ff */
[----:B------:R-:W-:Y:S01]  /*27d0*/  LOP3.LUT R6, R7, R6, R8, 0x96, !PT ;  /* 0x0000000607067212 */ /* 0x000fe200078e9608 */
[----:B------:R-:W-:-:S03]  /*27e0*/  IMAD.MOV.U32 R7, RZ, RZ, 0x6639991b ;  /* 0x6639991bff077424 */ /* 0x000fc600078e00ff */
[----:B------:R-:W-:-:S07]  /*27f0*/  LOP3.LUT R6, R6, R3, RZ, 0x3c, !PT ;  /* 0x0000000306067212 */ /* 0x000fce00078e3cff */
.L_x_30:
[----:B------:R-:W0:Y:S01]  /*2800*/  LDCU UR5, c[0x0][0x38c] ;  /* 0x00007180ff0577ac */ /* 0x000e220008000800 */
[----:B------:R-:W-:Y:S01]  /*2810*/  IMAD.MOV.U32 R15, RZ, RZ, R7 ;  /* 0x000000ffff0f7224 */ /* 0x000fe200078e0007 */
[----:B------:R-:W-:Y:S01]  /*2820*/  CS2R R8, SRZ ;  /* 0x0000000000087805 */ /* 0x000fe2000001ff00 */
[----:B------:R-:W-:Y:S02]  /*2830*/  IMAD.MOV.U32 R11, RZ, RZ, R6 ;  /* 0x000000ffff0b7224 */ /* 0x000fe400078e0006 */
[----:B------:R-:W-:Y:S02]  /*2840*/  IMAD.MOV.U32 R10, RZ, RZ, R3 ;  /* 0x000000ffff0a7224 */ /* 0x000fe400078e0003 */
[----:B------:R-:W-:Y:S02]  /*2850*/  IMAD.MOV.U32 R12, RZ, RZ, R2 ;  /* 0x000000ffff0c7224 */ /* 0x000fe400078e0002 */
[----:B------:R-:W-:Y:S01]  /*2860*/  IMAD.MOV.U32 R13, RZ, RZ, R5 ;  /* 0x000000ffff0d7224 */ /* 0x000fe200078e0005 */
[----:B0-----:R-:W-:-:S09]  /*2870*/  UISETP.GE.U32.AND UP0, UPT, UR5, 0x4, UPT ;  /* 0x000000040500788c */ /* 0x001fd2000bf06070 */
[----:B------:R-:W-:Y:S05]  /*2880*/  BRA.U !UP0, `(.L_x_27) ;  /* 0x0000000108f47547 */ /* 0x000fea000b800000 */
[----:B------:R-:W-:Y:S01]  /*2890*/  VIADD R11, R7, 0xb0f8a ;  /* 0x000b0f8a070b7836 */ /* 0x000fe20000000000 */
[----:B------:R-:W-:Y:S01]  /*28a0*/  CS2R R8, SRZ ;  /* 0x0000000000087805 */ /* 0x000fe2000001ff00 */
[----:B------:R-:W-:-:S06]  /*28b0*/  UMOV UR5, UR6 ;  /* 0x0000000600057c82 */ /* 0x000fcc0008000000 */
.L_x_28:
[----:B------:R-:W-:Y:S01]  /*28c0*/  SHF.R.U32.HI R13, RZ, 0x2, R4 ;  /* 0x00000002ff0d7819 */ /* 0x000fe20000011604 */
[----:B------:R-:W-:Y:S01]  /*28d0*/  UIADD3 UR5, UPT, UPT, UR5, 0x4, URZ ;  /* 0x0000000405057890 */ /* 0x000fe2000fffe0ff */
[----:B------:R-:W-:Y:S02]  /*28e0*/  SHF.R.U32.HI R12, RZ, 0x2, R5 ;  /* 0x00000002ff0c7819 */ /* 0x000fe40000011605 */
[----:B------:R-:W-:Y:S01]  /*28f0*/  LOP3.LUT R13, R13, R4, RZ, 0x3c, !PT ;  /* 0x000000040d0d7212 */ /* 0x000fe200078e3cff */
[----:B------:R-:W-:Y:S01]  /*2900*/  IMAD.SHL.U32 R4, R6, 0x10, RZ ;  /* 0x0000001006047824 */ /* 0x000fe200078e00ff */
[----:B------:R-:W-:Y:S01]  /*2910*/  LOP3.LUT R12, R12, R5, RZ, 0x3c, !PT ;  /* 0x000000050c0c7212 */ /* 0x000fe200078e3cff */
[----:B------:R-:W-:Y:S01]  /*2920*/  UISETP.NE.AND UP0, UPT, UR5, URZ, UPT ;  /* 0x000000ff0500728c */ /* 0x000fe2000bf05270 */
[----:B------:R-:W-:Y:S01]  /*2930*/  SHF.R.U32.HI R15, RZ, 0x2, R2 ;  /* 0x00000002ff0f7819 */ /* 0x000fe20000011602 */
[----:B------:R-:W-:Y:S01]  /*2940*/  IMAD.SHL.U32 R10, R13, 0x2, RZ ;  /* 0x000000020d0a7824 */ /* 0x000fe200078e00ff */
[----:B------:R-:W-:-:S02]  /*2950*/  SHF.R.U32.HI R16, RZ, 0x2, R3 ;  /* 0x00000002ff107819 */ /* 0x000fc40000011603 */
[----:B------:R-:W-:Y:S02]  /*2960*/  LOP3.LUT R15, R15, R2, RZ, 0x3c, !PT ;  /* 0x000000020f0f7212 */ /* 0x000fe400078e3cff */
[----:B------:R-:W-:Y:S01]  /*2970*/  LOP3.LUT R13, R13, R10, R4, 0x96, !PT ;  /* 0x0000000a0d0d7212 */ /* 0x000fe200078e9604 */
[----:B------:R-:W-:Y:S01]  /*2980*/  IMAD.SHL.U32 R4, R12, 0x2, RZ ;  /* 0x000000020c047824 */ /* 0x000fe200078e00ff */
[----:B------:R-:W-:Y:S01]  /*2990*/  LOP3.LUT R16, R16, R3, RZ, 0x3c, !PT ;  /* 0x0000000310107212 */ /* 0x000fe200078e3cff */
[----:B------:R-:W-:Y:S01]  /*29a0*/  IMAD.SHL.U32 R14, R15, 0x2, RZ ;  /* 0x000000020f0e7824 */ /* 0x000fe200078e00ff */
[----:B------:R-:W-:Y:S01]  /*29b0*/  LOP3.LUT R5, R13, R6, RZ, 0x3c, !PT ;  /* 0x000000060d057212 */ /* 0x000fe200078e3cff */
[----:B------:R-:W-:Y:S02]  /*29c0*/  IMAD.MOV.U32 R10, RZ, RZ, 0x2f800000 ;  /* 0x2f800000ff0a7424 */ /* 0x000fe400078e00ff */
[----:B------:R-:W-:Y:S02]  /*29d0*/  IMAD.SHL.U32 R18, R16, 0x2, RZ ;  /* 0x0000000210127824 */ /* 0x000fe400078e00ff */
[----:B------:R-:W-:-:S05]  /*29e0*/  IMAD.SHL.U32 R13, R5, 0x10, RZ ;  /* 0x00000010050d7824 */ /* 0x000fca00078e00ff */
[----:B------:R-:W-:-:S04]  /*29f0*/  LOP3.LUT R4, R12, R4, R13, 0x96, !PT ;  /* 0x000000040c047212 */ /* 0x000fc800078e960d */
[----:B------:R-:W-:Y:S02]  /*2a00*/  LOP3.LUT R2, R4, R5, RZ, 0x3c, !PT ;  /* 0x0000000504027212 */ /* 0x000fe400078e3cff */
[----:B------:R-:W-:-:S03]  /*2a10*/  IADD3 R4, PT, PT, R11, -0x587c5, R5 ;  /* 0xfffa783b0b047810 */ /* 0x000fc60007ffe005 */
[C---:B------:R-:W-:Y:S01]  /*2a20*/  IMAD.SHL.U32 R12, R2.reuse, 0x10, RZ ;  /* 0x00000010020c7824 */ /* 0x040fe200078e00ff */
[----:B------:R-:W-:Y:S01]  /*2a30*/  I2FP.F32.U32 R13, R4 ;  /* 0x00000004000d7245 */ /* 0x000fe20000201000 */
[----:B------:R-:W-:-:S03]  /*2a40*/  IMAD.IADD R4, R2, 0x1, R11 ;  /* 0x0000000102047824 */ /* 0x000fc600078e020b */
[----:B------:R-:W-:Y:S01]  /*2a50*/  LOP3.LUT R15, R15, R14, R12, 0x96, !PT ;  /* 0x0000000e0f0f7212 */ /* 0x000fe200078e960c */
[----:B------:R-:W-:-:S03]  /*2a60*/  FFMA R13, R13, R10, 1.1641532182693481445e-10 ;  /* 0x2f0000000d0d7423 */ /* 0x000fc6000000000a */
[----:B------:R-:W-:Y:S02]  /*2a70*/  LOP3.LUT R3, R15, R2, RZ, 0x3c, !PT ;  /* 0x000000020f037212 */ /* 0x000fe400078e3cff */
[----:B------:R-:W-:Y:S01]  /*2a80*/  I2FP.F32.U32 R15, R4 ;  /* 0x00000004000f7245 */ /* 0x000fe20000201000 */
[----:B------:R-:W0:Y:S01]  /*2a90*/  F2F.F64.F32 R12, R13 ;  /* 0x0000000d000c7310 */ /* 0x000e220000201800 */
[----:B------:R-:W-:Y:S01]  /*2aa0*/  IADD3 R14, PT, PT, R11, 0x587c5, R3 ;  /* 0x000587c50b0e7810 */ /* 0x000fe20007ffe003 */
[----:B------:R-:W-:Y:S02]  /*2ab0*/  IMAD.SHL.U32 R17, R3, 0x10, RZ ;  /* 0x0000001003117824 */ /* 0x000fe400078e00ff */
[----:B------:R-:W-:-:S03]  /*2ac0*/  IMAD.MOV.U32 R4, RZ, RZ, R6 ;  /* 0x000000ffff047224 */ /* 0x000fc600078e0006 */
[----:B------:R-:W-:Y:S01]  /*2ad0*/  LOP3.LUT R18, R16, R18, R17, 0x96, !PT ;  /* 0x0000001210127212 */ /* 0x000fe200078e9611 */
[----:B------:R-:W-:Y:S01]  /*2ae0*/  FFMA R16, R15, R10, 1.1641532182693481445e-10 ;  /* 0x2f0000000f107423 */ /* 0x000fe2000000000a */
[----:B------:R-:W-:Y:S02]  /*2af0*/  I2FP.F32.U32 R17, R14 ;  /* 0x0000000e00117245 */ /* 0x000fe40000201000 */
[----:B------:R-:W-:Y:S01]  /*2b00*/  LOP3.LUT R6, R18, R3, RZ, 0x3c, !PT ;  /* 0x0000000312067212 */ /* 0x000fe200078e3cff */
[----:B------:R-:W1:Y:S02]  /*2b10*/  F2F.F64.F32 R14, R16 ;  /* 0x00000010000e7310 */ /* 0x000e640000201800 */
[----:B------:R-:W-:Y:S01]  /*2b20*/  FFMA R17, R17, R10, 1.1641532182693481445e-10 ;  /* 0x2f00000011117423 */ /* 0x000fe2000000000a */
[C---:B------:R-:W-:Y:S01]  /*2b30*/  IADD3 R18, PT, PT, R11.reuse, 0xb0f8a, R6 ;  /* 0x000b0f8a0b127810 */ /* 0x040fe20007ffe006 */
[----:B0-----:R-:W-:Y:S01]  /*2b40*/  DFMA R8, R12, R12, R8 ;  /* 0x0000000c0c08722b */ /* 0x001fe20000000008 */
[----:B------:R-:W-:-:S02]  /*2b50*/  VIADD R11, R11, 0x161f14 ;  /* 0x00161f140b0b7836 */ /* 0x000fc40000000000 */
[----:B------:R-:W-:Y:S01]  /*2b60*/  I2FP.F32.U32 R19, R18 ;  /* 0x0000001200137245 */ /* 0x000fe20000201000 */
[----:B------:R-:W0:Y:S04]  /*2b70*/  F2F.F64.F32 R12, R17 ;  /* 0x00000011000c7310 */ /* 0x000e280000201800 */
[----:B------:R-:W-:Y:S01]  /*2b80*/  FFMA R19, R19, R10, 1.1641532182693481445e-10 ;  /* 0x2f00000013137423 */ /* 0x000fe2000000000a */
[----:B-1----:R-:W-:-:S03]  /*2b90*/  DFMA R8, R14, R14, R8 ;  /* 0x0000000e0e08722b */ /* 0x002fc60000000008 */
[----:B------:R-:W1:Y:S05]  /*2ba0*/  F2F.F64.F32 R14, R19 ;  /* 0x00000013000e7310 */ /* 0x000e6a0000201800 */
[----:B0-----:R-:W-:-:S08]  /*2bb0*/  DFMA R8, R12, R12, R8 ;  /* 0x0000000c0c08722b */ /* 0x001fd00000000008 */
[----:B-1----:R-:W-:Y:S01]  /*2bc0*/  DFMA R8, R14, R14, R8 ;  /* 0x0000000e0e08722b */ /* 0x002fe20000000008 */
[----:B------:R-:W-:Y:S10]  /*2bd0*/  BRA.U UP0, `(.L_x_28) ;  /* 0xfffffffd00387547 */ /* 0x000ff4000b83ffff */
[----:B------:R-:W-:Y:S02]  /*2be0*/  IMAD.MOV.U32 R13, RZ, RZ, R5 ;  /* 0x000000ffff0d7224 */ /* 0x000fe400078e0005 */
[----:B------:R-:W-:Y:S02]  /*2bf0*/  IMAD.MOV.U32 R12, RZ, RZ, R2 ;  /* 0x000000ffff0c7224 */ /* 0x000fe400078e0002 */
[----:B------:R-:W-:Y:S02]  /*2c00*/  IMAD.MOV.U32 R10, RZ, RZ, R3 ;  /* 0x000000ffff0a7224 */ /* 0x000fe400078e0003 */
[----:B------:R-:W-:Y:S02]  /*2c10*/  VIADD R15, R11, 0xfff4f076 ;  /* 0xfff4f0760b0f7836 */ /* 0x000fe40000000000 */
[----:B------:R-:W-:Y:S02]  /*2c20*/  IMAD.MOV.U32 R11, RZ, RZ, R6 ;  /* 0x000000ffff0b7224 */ /* 0x000fe400078e0006 */
[----:B------:R-:W-:-:S02]  /*2c30*/  IMAD.MOV.U32 R3, RZ, RZ, R10 ;  /* 0x000000ffff037224 */ /* 0x000fc400078e000a */
[----:B------:R-:W-:Y:S02]  /*2c40*/  IMAD.MOV.U32 R2, RZ, RZ, R12 ;  /* 0x000000ffff027224 */ /* 0x000fe400078e000c */
[----:B------:R-:W-:-:S07]  /*2c50*/  IMAD.MOV.U32 R5, RZ, RZ, R13 ;  /* 0x000000ffff057224 */ /* 0x000fce00078e000d */
.L_x_27:
[----:B------:R-:W-:-:S09]  /*2c60*/  UISETP.NE.AND UP0, UPT, UR4, URZ, UPT ;  /* 0x000000ff0400728c */ /* 0x000fd2000bf05270 */
[----:B------:R-:W-:Y:S05]  /*2c70*/  BRA.U !UP0, `(.L_x_29) ;  /* 0x0000000108d07547 */ /* 0x000fea000b800000 */
[----:B------:R-:W-:Y:S01]  /*2c80*/  SHF.R.U32.HI R3, RZ, 0x2, R4 ;  /* 0x00000002ff037819 */ /* 0x000fe20000011604 */
[----:B------:R-:W-:Y:S01]  /*2c90*/  IMAD.SHL.U32 R2, R11, 0x10, RZ ;  /* 0x000000100b027824 */ /* 0x000fe200078e00ff */
[----:B------:R-:W-:Y:S01]  /*2ca0*/  UISETP.NE.AND UP0, UPT, UR4, 0x1, UPT ;  /* 0x000000010400788c */ /* 0x000fe2000bf05270 */
[----:B------:R-:W-:Y:S01]  /*2cb0*/  IMAD.MOV.U32 R16, RZ, RZ, 0x2f800000 ;  /* 0x2f800000ff107424 */ /* 0x000fe200078e00ff */
[----:B------:R-:W-:-:S05]  /*2cc0*/  LOP3.LUT R3, R3, R4, RZ, 0x3c, !PT ;  /* 0x0000000403037212 */ /* 0x000fca00078e3cff */
[----:B------:R-:W-:-:S05]  /*2cd0*/  IMAD.SHL.U32 R4, R3, 0x2, RZ ;  /* 0x0000000203047824 */ /* 0x000fca00078e00ff */
[----:B------:R-:W-:-:S04]  /*2ce0*/  LOP3.LUT R2, R3, R4, R2, 0x96, !PT ;  /* 0x0000000403027212 */ /* 0x000fc800078e9602 */
[----:B------:R-:W-:-:S04]  /*2cf0*/  LOP3.LUT R14, R2, R11, RZ, 0x3c, !PT ;  /* 0x0000000b020e7212 */ /* 0x000fc800078e3cff */
[--C-:B------:R-:W-:Y:S01]  /*2d00*/  IADD3 R2, PT, PT, R15, 0x587c5, R14.reuse ;  /* 0x000587c50f027810 */ /* 0x100fe20007ffe00e */
[----:B------:R-:W-:-:S03]  /*2d10*/  IMAD.MOV.U32 R6, RZ, RZ, R14 ;  /* 0x000000ffff067224 */ /* 0x000fc600078e000e */
[----:B------:R-:W-:Y:S01]  /*2d20*/  I2FP.F32.U32 R3, R2 ;  /* 0x0000000200037245 */ /* 0x000fe20000201000 */
[----:B------:R-:W-:-:S04]  /*2d30*/  IMAD.MOV.U32 R2, RZ, RZ, R10 ;  /* 0x000000ffff027224 */ /* 0x000fc800078e000a */
[----:B------:R-:W-:Y:S01]  /*2d40*/  FFMA R17, R3, R16, 1.1641532182693481445e-10 ;  /* 0x2f00000003117423 */ /* 0x000fe20000000010 */
[----:B------:R-:W-:-:S03]  /*2d50*/  IMAD.MOV.U32 R3, RZ, RZ, R11 ;  /* 0x000000ffff037224 */ /* 0x000fc600078e000b */
[----:B------:R-:W0:Y:S02]  /*2d60*/  F2F.F64.F32 R4, R17 ;  /* 0x0000001100047310 */ /* 0x000e240000201800 */
[----:B0-----:R-:W-:Y:S01]  /*2d70*/  DFMA R8, R4, R4, R8 ;  /* 0x000000040408722b */ /* 0x001fe20000000008 */
[----:B------:R-:W-:Y:S02]  /*2d80*/  IMAD.MOV.U32 R5, RZ, RZ, R12 ;  /* 0x000000ffff057224 */ /* 0x000fe400078e000c */
[----:B------:R-:W-:Y:S01]  /*2d90*/  IMAD.MOV.U32 R4, RZ, RZ, R13 ;  /* 0x000000ffff047224 */ /* 0x000fe200078e000d */
[----:B------:R-:W-:Y:S07]  /*2da0*/  BRA.U !UP0, `(.L_x_29) ;  /* 0x0000000108847547 */ /* 0x000fee000b800000 */
[----:B------:R-:W-:Y:S01]  /*2db0*/  SHF.R.U32.HI R2, RZ, 0x2, R13 ;  /* 0x00000002ff027819 */ /* 0x000fe2000001160d */
[----:B------:R-:W-:Y:S01]  /*2dc0*/  IMAD.SHL.U32 R3, R14, 0x10, RZ ;  /* 0x000000100e037824 */ /* 0x000fe200078e00ff */
[----:B------:R-:W-:Y:S01]  /*2dd0*/  UISETP.NE.AND UP0, UPT, UR4, 0x2, UPT ;  /* 0x000000020400788c */ /* 0x000fe2000bf05270 */
[----:B------:R-:W-:Y:S01]  /*2de0*/  IMAD.MOV.U32 R5, RZ, RZ, R10 ;  /* 0x000000ffff057224 */ /* 0x000fe200078e000a */
[----:B------:R-:W-:-:S05]  /*2df0*/  LOP3.LUT R2, R2, R13, RZ, 0x3c, !PT ;  /* 0x0000000d02027212 */ /* 0x000fca00078e3cff */
[----:B------:R-:W-:-:S05]  /*2e00*/  IMAD.SHL.U32 R4, R2, 0x2, RZ ;  /* 0x0000000202047824 */ /* 0x000fca00078e00ff */
[----:B------:R-:W-:Y:S01]  /*2e10*/  LOP3.LUT R3, R2, R4, R3, 0x96, !PT ;  /* 0x0000000402037212 */ /* 0x000fe200078e9603 */
[----:B------:R-:W-:-:S03]  /*2e20*/  IMAD.MOV.U32 R4, RZ, RZ, R12 ;  /* 0x000000ffff047224 */ /* 0x000fc600078e000c */
[----:B------:R-:W-:-:S04]  /*2e30*/  LOP3.LUT R6, R3, R14, RZ, 0x3c, !PT ;  /* 0x0000000e03067212 */ /* 0x000fc800078e3cff */
[----:B------:R-:W-:-:S04]  /*2e40*/  IADD3 R2, PT, PT, R15, 0xb0f8a, R6 ;  /* 0x000b0f8a0f027810 */ /* 0x000fc80007ffe006 */
[----:B------:R-:W-:-:S05]  /*2e50*/  I2FP.F32.U32 R3, R2 ;  /* 0x0000000200037245 */ /* 0x000fca0000201000 */
[----:B------:R-:W-:-:S04]  /*2e60*/  FFMA R13, R3, R16, 1.1641532182693481445e-10 ;  /* 0x2f000000030d7423 */ /* 0x000fc80000000010 */
[----:B------:R-:W0:Y:S02]  /*2e70*/  F2F.F64.F32 R2, R13 ;  /* 0x0000000d00027310 */ /* 0x000e240000201800 */
[----:B0-----:R-:W-:Y:S01]  /*2e80*/  DFMA R8, R2, R2, R8 ;  /* 0x000000020208722b */ /* 0x001fe20000000008 */
[----:B------:R-:W-:Y:S02]  /*2e90*/  IMAD.MOV.U32 R3, RZ, RZ, R14 ;  /* 0x000000ffff037224 */ /* 0x000fe400078e000e */
[----:B------:R-:W-:Y:S01]  /*2ea0*/  IMAD.MOV.U32 R2, RZ, RZ, R11 ;  /* 0x000000ffff027224 */ /* 0x000fe200078e000b */
[----:B------:R-:W-:Y:S07]  /*2eb0*/  BRA.U !UP0, `(.L_x_29) ;  /* 0x0000000108407547 */ /* 0x000fee000b800000 */
[----:B------:R-:W-:Y:S01]  /*2ec0*/  SHF.R.U32.HI R3, RZ, 0x2, R12 ;  /* 0x00000002ff037819 */ /* 0x000fe2000001160c */
[----:B------:R-:W-:-:S03]  /*2ed0*/  IMAD.SHL.U32 R2, R6, 0x10, RZ ;  /* 0x0000001006027824 */ /* 0x000fc600078e00ff */
[----:B------:R-:W-:-:S05]  /*2ee0*/  LOP3.LUT R3, R3, R12, RZ, 0x3c, !PT ;  /* 0x0000000c03037212 */ /* 0x000fca00078e3cff */
[----:B------:R-:W-:-:S05]  /*2ef0*/  IMAD.SHL.U32 R4, R3, 0x2, RZ ;  /* 0x0000000203047824 */ /* 0x000fca00078e00ff */
[----:B------:R-:W-:-:S04]  /*2f00*/  LOP3.LUT R3, R3, R4, R2, 0x96, !PT ;  /* 0x0000000403037212 */ /* 0x000fc800078e9602 */
[----:B------:R-:W-:-:S04]  /*2f10*/  LOP3.LUT R12, R3, R6, RZ, 0x3c, !PT ;  /* 0x00000006030c7212 */ /* 0x000fc800078e3cff */
[----:B------:R-:W-:-:S04]  /*2f20*/  IADD3 R2, PT, PT, R15, 0x10974f, R12 ;  /* 0x0010974f0f027810 */ /* 0x000fc80007ffe00c */
[----:B------:R-:W-:Y:S01]  /*2f30*/  I2FP.F32.U32 R3, R2 ;  /* 0x0000000200037245 */ /* 0x000fe20000201000 */
[----:B------:R-:W-:-:S04]  /*2f40*/  IMAD.MOV.U32 R2, RZ, RZ, R14 ;  /* 0x000000ffff027224 */ /* 0x000fc800078e000e */
[----:B------:R-:W-:Y:S01]  /*2f50*/  FFMA R16, R3, R16, 1.1641532182693481445e-10 ;  /* 0x2f00000003107423 */ /* 0x000fe20000000010 */
[----:B------:R-:W-:Y:S02]  /*2f60*/  IMAD.MOV.U32 R3, RZ, RZ, R6 ;  /* 0x000000ffff037224 */ /* 0x000fe400078e0006 */
[----:B------:R-:W-:Y:S01]  /*2f70*/  IMAD.MOV.U32 R6, RZ, RZ, R12 ;  /* 0x000000ffff067224 */ /* 0x000fe200078e000c */
[----:B------:R-:W0:Y:S02]  /*2f80*/  F2F.F64.F32 R4, R16 ;  /* 0x0000001000047310 */ /* 0x000e240000201800 */
[----:B0-----:R-:W-:Y:S01]  /*2f90*/  DFMA R8, R4, R4, R8 ;  /* 0x000000040408722b */ /* 0x001fe20000000008 */
[----:B------:R-:W-:Y:S02]  /*2fa0*/  IMAD.MOV.U32 R5, RZ, RZ, R11 ;  /* 0x000000ffff057224 */ /* 0x000fe400078e000b */
[----:B------:R-:W-:-:S08]  /*2fb0*/  IMAD.MOV.U32 R4, RZ, RZ, R10 ;  /* 0x000000ffff047224 */ /* 0x000fd000078e000a */
.L_x_29:
[----:B------:R-:W0:Y:S01]  /*2fc0*/  LDC R10, c[0x0][0x38c] ;  /* 0x0000e300ff0a7b82 */ /* 0x000e220000000800 */
[----:B------:R-:W-:Y:S01]  /*2fd0*/  DSETP.GEU.AND P0, PT, R8, 1, PT ;  /* 0x3ff000000800742a */ /* 0x000fe20003f0e000 */
[----:B0-----:R-:W-:-:S13]  /*2fe0*/  IMAD R7, R10, 0x587c5, R7 ;  /* 0x000587c50a077824 */ /* 0x001fda00078e0207 */
[----:B------:R-:W-:Y:S05]  /*2ff0*/  @P0 BRA `(.L_x_30) ;  /* 0xfffffff800000947 */ /* 0x000fea000383ffff */
[----:B------:R-:W-:Y:S05]  /*3000*/  BSYNC.RECONVERGENT B0 ;  /* 0x0000000000007941 */ /* 0x000fea0003800200 */
.L_x_26:
[----:B------:R-:W1:Y:S01]  /*3010*/  LDCU.64 UR10, c[0x0][0x380] ;  /* 0x00007000ff0a77ac */ /* 0x000e620008000a00 */
[----:B0-----:R-:W-:Y:S02]  /*3020*/  SHF.R.S32.HI R3, RZ, 0x1f, R0 ;  /* 0x0000001fff037819 */ /* 0x001fe40000011400 */
[----:B-1----:R-:W-:-:S04]  /*3030*/  LEA R2, P0, R0, UR10, 0x3 ;  /* 0x0000000a00027c11 */ /* 0x002fc8000f8018ff */
[----:B------:R-:W-:-:S05]  /*3040*/  LEA.HI.X R3, R0, UR11, R3, 0x3, P0 ;  /* 0x0000000b00037c11 */ /* 0x000fca00080f1c03 */
[----:B------:R-:W-:Y:S01]  /*3050*/  STG.E.64 desc[UR8][R2.64], R8 ;  /* 0x0000000802007986 */ /* 0x000fe2000c101b08 */
[----:B------:R-:W-:Y:S05]  /*3060*/  EXIT ;  /* 0x000000000000794d */ /* 0x000fea0003800000 */
.L_x_31:
        /* <DEDUP_REMOVED lines=9> */
.L_x_34:


//--------------------- .nv.global.init           --------------------------
	.section	.nv.global.init,"aw",@progbits
	.align	4
.nv.global.init:
	.type		mrg32k3aM1SubSeq,@object
	.size		mrg32k3aM1SubSeq,(mrg32k3aM2SubSeq - mrg32k3aM1SubSeq)
mrg32k3aM1SubSeq:
        /*0000*/ 	.byte	0x0b, 0xcc, 0xee, 0x04, 0x73, 0x29, 0x8b, 0x6f, 0xf6, 0x53, 0x03, 0xf6, 0x23, 0xf6, 0xea, 0xda
        /* <DEDUP_REMOVED lines=125> */
	.type		mrg32k3aM2SubSeq,@object
	.size		mrg32k3aM2SubSeq,(mrg32k3aM1 - mrg32k3aM2SubSeq)
mrg32k3aM2SubSeq:
        /* <DEDUP_REMOVED lines=126> */
	.type		mrg32k3aM1,@object
	.size		mrg32k3aM1,(mrg32k3aM1Seq - mrg32k3aM1)
mrg32k3aM1:
        /* <DEDUP_REMOVED lines=144> */
	.type		mrg32k3aM1Seq,@object
	.size		mrg32k3aM1Seq,(mrg32k3aM2 - mrg32k3aM1Seq)
mrg32k3aM1Seq:
        /* <DEDUP_REMOVED lines=144> */
	.type		mrg32k3aM2,@object
	.size		mrg32k3aM2,(mrg32k3aM2Seq - mrg32k3aM2)
mrg32k3aM2:
        /* <DEDUP_REMOVED lines=144> */
	.type		mrg32k3aM2Seq,@object
	.size		mrg32k3aM2Seq,(precalc_xorwow_matrix - mrg32k3aM2Seq)
mrg32k3aM2Seq:
        /* <DEDUP_REMOVED lines=144> */
	.type		precalc_xorwow_matrix,@object
	.size		precalc_xorwow_matrix,(precalc_xorwow_offset_matrix - precalc_xorwow_matrix)
precalc_xorwow_matrix:
        /* <DEDUP_REMOVED lines=6400> */
	.type		precalc_xorwow_offset_matrix,@object
	.size		precalc_xorwow_offset_matrix,(.L_1 - precalc_xorwow_offset_matrix)
precalc_xorwow_offset_matrix:
        /* <DEDUP_REMOVED lines=6400> */
.L_1:


//--------------------- .nv.shared.reserved.0     --------------------------
	.section	.nv.shared.reserved.0,"aw",@nobits
	.weak		__nv_reservedSMEM_offset_0_alias
	.size		__nv_reservedSMEM_offset_0_alias, 0, 64
	.other		__nv_reservedSMEM_offset_0_alias,@"STO_CUDA_RESERVED_SHARED STV_DEFAULT"
__nv_reservedSMEM_offset_0_alias:
	.zero		0
	.zero		64


//--------------------- .nv.constant0._Z9get_histsPdS_S_iii --------------------------
	.section	.nv.constant0._Z9get_histsPdS_S_iii,"a",@progbits
	.sectionflags	@""
	.align	4
.nv.constant0._Z9get_histsPdS_S_iii:
	.zero		932


//--------------------- .nv.constant0._Z7randgenPdii --------------------------
	.section	.nv.constant0._Z7randgenPdii,"a",@progbits
	.sectionflags	@""
	.align	4
.nv.constant0._Z7randgenPdii:
	.zero		912


//--------------------- SYMBOLS --------------------------

	.type		.nv.reservedSmem.offset0,@object
	.size		.nv.reservedSmem.offset0,0x4
